	.target	sm_90a

	.elftype	@"ET_EXEC"


//--------------------- .note.nv.tkinfo           --------------------------
	.section	.note.nv.tkinfo,"",@"SHT_NOTE"
	.sectionflags	@"SHF_NOTE_NV_TKINFO"
	.tkinfo
        /*0018*/ 	.word	0x00000002
        /*0030*/ 	.string	""
        /*0030*/ 	.string	"ptxas"
        /*0030*/ 	.string	"Cuda compilation tools, release 13.0, V13.0.88"
        /*0030*/ 	.string	"Build cuda_13.0.r13.0/compiler.36424714_0"
        /*0030*/ 	.string	"-arch sm_90a -m 64 "



//--------------------- .note.nv.cuinfo           --------------------------
	.section	.note.nv.cuinfo,"",@"SHT_NOTE"
	.sectionflags	@"SHF_NOTE_NV_CUINFO"
        /*0018*/ 	.short	0x0002
        /*001a*/ 	.short	0x005a
        /*001c*/ 	.short	0x0082
	.zero		2


//--------------------- .nv.info                  --------------------------
	.section	.nv.info,"",@"SHT_CUDA_INFO"
	.align	4


	//----- nvinfo : EIATTR_REGCOUNT
	.align		4
        /*0000*/ 	.byte	0x04, 0x2f
        /*0002*/ 	.short	(.L_12 - .L_11)
	.align		4
.L_11:
        /*0004*/ 	.word	index@(_ZN7cutlass13device_kernelINS_4gemm6kernel13GemmUniversalIN4cute5tupleIJiiiiEEENS1_10collective13CollectiveMmaINS1_37MainloopSm90TmaGmmaWarpSpecializedFP8ILi37ENS5_IJNS4_1CILi2EEENSA_ILi1EEESC_EEENS1_35KernelTmaWarpSpecializedCooperativeEEENS5_IJNSA_ILi128EEENSA_ILi64EEENSA_ILi32EEEEEENS_12float_e5m2_tENS5_IJlSC_lEEESK_SL_NS4_8TiledMMAINS4_8MMA_AtomIJNS4_4SM904GMMA30MMA_64x64x32_F32E5M2E5M2_SS_TNILNSP_7ScaleInE1ELSR_1EEEEEENS4_6LayoutISD_NS5_IJSC_NSA_ILi0EEESV_EEEEENS5_IJNS4_10UnderscoreESY_SY_EEEEENS4_13SM90_TMA_LOADENS4_14ComposedLayoutINS4_7SwizzleILi1ELi4ELi3EEENS4_18smem_ptr_flag_bitsILi8EEENSU_INS5_IJNSA_ILi8EEESI_EEENS5_IJSI_SC_EEEEEEEvNS4_8identityENS4_23SM90_TMA_LOAD_MULTICASTES1B_vS1C_EENS_8epilogue10collective6detail29Sm90TmaWarpSpecializedAdapterINS1G_15DefaultEpilogueISK_SL_SL_NS1F_6thread17LinearCombinationISK_Li1EffLNS1K_9ScaleType4KindE0ELNS_15FloatRoundStyleE2ESK_EENS1_15EpilogueDefaultEEEEEvvEEEEvNT_6ParamsE)
        /*0008*/ 	.word	0x000000a8


	//----- nvinfo : EIATTR_FRAME_SIZE
	.align		4
.L_12:
        /*000c*/ 	.byte	0x04, 0x11
        /*000e*/ 	.short	(.L_14 - .L_13)
	.align		4
.L_13:
        /*0010*/ 	.word	index@(_ZN7cutlass13device_kernelINS_4gemm6kernel13GemmUniversalIN4cute5tupleIJiiiiEEENS1_10collective13CollectiveMmaINS1_37MainloopSm90TmaGmmaWarpSpecializedFP8ILi37ENS5_IJNS4_1CILi2EEENSA_ILi1EEESC_EEENS1_35KernelTmaWarpSpecializedCooperativeEEENS5_IJNSA_ILi128EEENSA_ILi64EEENSA_ILi32EEEEEENS_12float_e5m2_tENS5_IJlSC_lEEESK_SL_NS4_8TiledMMAINS4_8MMA_AtomIJNS4_4SM904GMMA30MMA_64x64x32_F32E5M2E5M2_SS_TNILNSP_7ScaleInE1ELSR_1EEEEEENS4_6LayoutISD_NS5_IJSC_NSA_ILi0EEESV_EEEEENS5_IJNS4_10UnderscoreESY_SY_EEEEENS4_13SM90_TMA_LOADENS4_14ComposedLayoutINS4_7SwizzleILi1ELi4ELi3EEENS4_18smem_ptr_flag_bitsILi8EEENSU_INS5_IJNSA_ILi8EEESI_EEENS5_IJSI_SC_EEEEEEEvNS4_8identityENS4_23SM90_TMA_LOAD_MULTICASTES1B_vS1C_EENS_8epilogue10collective6detail29Sm90TmaWarpSpecializedAdapterINS1G_15DefaultEpilogueISK_SL_SL_NS1F_6thread17LinearCombinationISK_Li1EffLNS1K_9ScaleType4KindE0ELNS_15FloatRoundStyleE2ESK_EENS1_15EpilogueDefaultEEEEEvvEEEEvNT_6ParamsE)
        /*0014*/ 	.word	0x00000000


	//----- nvinfo : EIATTR_MIN_STACK_SIZE
	.align		4
.L_14:
        /*0018*/ 	.byte	0x04, 0x12
        /*001a*/ 	.short	(.L_16 - .L_15)
	.align		4
.L_15:
        /*001c*/ 	.word	index@(_ZN7cutlass13device_kernelINS_4gemm6kernel13GemmUniversalIN4cute5tupleIJiiiiEEENS1_10collective13CollectiveMmaINS1_37MainloopSm90TmaGmmaWarpSpecializedFP8ILi37ENS5_IJNS4_1CILi2EEENSA_ILi1EEESC_EEENS1_35KernelTmaWarpSpecializedCooperativeEEENS5_IJNSA_ILi128EEENSA_ILi64EEENSA_ILi32EEEEEENS_12float_e5m2_tENS5_IJlSC_lEEESK_SL_NS4_8TiledMMAINS4_8MMA_AtomIJNS4_4SM904GMMA30MMA_64x64x32_F32E5M2E5M2_SS_TNILNSP_7ScaleInE1ELSR_1EEEEEENS4_6LayoutISD_NS5_IJSC_NSA_ILi0EEESV_EEEEENS5_IJNS4_10UnderscoreESY_SY_EEEEENS4_13SM90_TMA_LOADENS4_14ComposedLayoutINS4_7SwizzleILi1ELi4ELi3EEENS4_18smem_ptr_flag_bitsILi8EEENSU_INS5_IJNSA_ILi8EEESI_EEENS5_IJSI_SC_EEEEEEEvNS4_8identityENS4_23SM90_TMA_LOAD_MULTICASTES1B_vS1C_EENS_8epilogue10collective6detail29Sm90TmaWarpSpecializedAdapterINS1G_15DefaultEpilogueISK_SL_SL_NS1F_6thread17LinearCombinationISK_Li1EffLNS1K_9ScaleType4KindE0ELNS_15FloatRoundStyleE2ESK_EENS1_15EpilogueDefaultEEEEEvvEEEEvNT_6ParamsE)
        /*0020*/ 	.word	0x00000000
.L_16:


//--------------------- .nv.compat                --------------------------
	.section	.nv.compat,"",@"SHT_CUDA_COMPAT_INFO"
	.align	4
        /*0000*/ 	.byte	0x02, 0x09, 0x01, 0x00, 0x02, 0x02, 0x04, 0x00, 0x02, 0x05, 0x05, 0x00, 0x03, 0x07, 0x01, 0x01
        /*0010*/ 	.byte	0x02, 0x03, 0x01, 0x00, 0x02, 0x06, 0x01, 0x00, 0x04, 0x0b, 0x08, 0x00, 0x00, 0x00, 0x00, 0x00
        /*0020*/ 	.byte	0x00, 0x00, 0x00, 0x00


//--------------------- .nv.info._ZN7cutlass13device_kernelINS_4gemm6kernel13GemmUniversalIN4cute5tupleIJiiiiEEENS1_10collective13CollectiveMmaINS1_37MainloopSm90TmaGmmaWarpSpecializedFP8ILi37ENS5_IJNS4_1CILi2EEENSA_ILi1EEESC_EEENS1_35KernelTmaWarpSpecializedCooperativeEEENS5_IJNSA_ILi128EEENSA_ILi64EEENSA_ILi32EEEEEENS_12float_e5m2_tENS5_IJlSC_lEEESK_SL_NS4_8TiledMMAINS4_8MMA_AtomIJNS4_4SM904GMMA30MMA_64x64x32_F32E5M2E5M2_SS_TNILNSP_7ScaleInE1ELSR_1EEEEEENS4_6LayoutISD_NS5_IJSC_NSA_ILi0EEESV_EEEEENS5_IJNS4_10UnderscoreESY_SY_EEEEENS4_13SM90_TMA_LOADENS4_14ComposedLayoutINS4_7SwizzleILi1ELi4ELi3EEENS4_18smem_ptr_flag_bitsILi8EEENSU_INS5_IJNSA_ILi8EEESI_EEENS5_IJSI_SC_EEEEEEEvNS4_8identityENS4_23SM90_TMA_LOAD_MULTICASTES1B_vS1C_EENS_8epilogue10collective6detail29Sm90TmaWarpSpecializedAdapterINS1G_15DefaultEpilogueISK_SL_SL_NS1F_6thread17LinearCombinationISK_Li1EffLNS1K_9ScaleType4KindE0ELNS_15FloatRoundStyleE2ESK_EENS1_15EpilogueDefaultEEEEEvvEEEEvNT_6ParamsE --------------------------
	.section	.nv.info._ZN7cutlass13device_kernelINS_4gemm6kernel13GemmUniversalIN4cute5tupleIJiiiiEEENS1_10collective13CollectiveMmaINS1_37MainloopSm90TmaGmmaWarpSpecializedFP8ILi37ENS5_IJNS4_1CILi2EEENSA_ILi1EEESC_EEENS1_35KernelTmaWarpSpecializedCooperativeEEENS5_IJNSA_ILi128EEENSA_ILi64EEENSA_ILi32EEEEEENS_12float_e5m2_tENS5_IJlSC_lEEESK_SL_NS4_8TiledMMAINS4_8MMA_AtomIJNS4_4SM904GMMA30MMA_64x64x32_F32E5M2E5M2_SS_TNILNSP_7ScaleInE1ELSR_1EEEEEENS4_6LayoutISD_NS5_IJSC_NSA_ILi0EEESV_EEEEENS5_IJNS4_10UnderscoreESY_SY_EEEEENS4_13SM90_TMA_LOADENS4_14ComposedLayoutINS4_7SwizzleILi1ELi4ELi3EEENS4_18smem_ptr_flag_bitsILi8EEENSU_INS5_IJNSA_ILi8EEESI_EEENS5_IJSI_SC_EEEEEEEvNS4_8identityENS4_23SM90_TMA_LOAD_MULTICASTES1B_vS1C_EENS_8epilogue10collective6detail29Sm90TmaWarpSpecializedAdapterINS1G_15DefaultEpilogueISK_SL_SL_NS1F_6thread17LinearCombinationISK_Li1EffLNS1K_9ScaleType4KindE0ELNS_15FloatRoundStyleE2ESK_EENS1_15EpilogueDefaultEEEEEvvEEEEvNT_6ParamsE,"",@"SHT_CUDA_INFO"
	.sectionflags	@""
	.align	4


	//----- nvinfo : EIATTR_CUDA_API_VERSION
	.align		4
        /*0000*/ 	.byte	0x04, 0x37
        /*0002*/ 	.short	(.L_18 - .L_17)
.L_17:
        /*0004*/ 	.word	0x00000082


	//----- nvinfo : EIATTR_KPARAM_INFO
	.align		4
.L_18:
        /*0008*/ 	.byte	0x04, 0x17
        /*000a*/ 	.short	(.L_20 - .L_19)
.L_19:
        /*000c*/ 	.word	0x00000000
        /*0010*/ 	.short	0x0000
        /*0012*/ 	.short	0x0070
        /*0014*/ 	.byte	0x00, 0xf0, 0x01, 0x10


	//----- nvinfo : EIATTR_SPARSE_MMA_MASK
	.align		4
.L_20:
        /*0018*/ 	.byte	0x03, 0x50
        /*001a*/ 	.short	0x0000


	//----- nvinfo : EIATTR_MAXREG_COUNT
	.align		4
        /*001c*/ 	.byte	0x03, 0x1b
        /*001e*/ 	.short	0x00a8


	//----- nvinfo : EIATTR_NUM_BARRIERS
	.align		4
        /*0020*/ 	.byte	0x02, 0x4c
        /*0022*/ 	.byte	0x01
	.zero		1


	//----- nvinfo : EIATTR_MERCURY_ISA_VERSION
	.align		4
        /*0024*/ 	.byte	0x03, 0x5f
        /*0026*/ 	.short	0x0101


	//----- nvinfo : EIATTR_INT_WARP_WIDE_INSTR_OFFSETS
	.align		4
        /*0028*/ 	.byte	0x04, 0x31
        /*002a*/ 	.short	(.L_22 - .L_21)


	//   ....[0]....
.L_21:
        /*002c*/ 	.word	0x000008c0


	//   ....[1]....
        /*0030*/ 	.word	0x000009f0


	//   ....[2]....
        /*0034*/ 	.word	0x00000ad0


	//----- nvinfo : EIATTR_COOP_GROUP_MASK_REGIDS
	.align		4
.L_22:
        /*0038*/ 	.byte	0x04, 0x29
        /*003a*/ 	.short	(.L_24 - .L_23)


	//   ....[0]....
.L_23:
        /*003c*/ 	.word	0xffffffff


	//   ....[1]....
        /*0040*/ 	.word	0xffffffff


	//   ....[2]....
        /*0044*/ 	.word	0xffffffff


	//   ....[3]....
        /*0048*/ 	.word	0xffffffff


	//   ....[4]....
        /*004c*/ 	.word	0xffffffff


	//   ....[5]....
        /*0050*/ 	.word	0xffffffff


	//----- nvinfo : EIATTR_COOP_GROUP_INSTR_OFFSETS
	.align		4
.L_24:
        /*0054*/ 	.byte	0x04, 0x28
        /*0056*/ 	.short	(.L_26 - .L_25)


	//   ....[0]....
.L_25:
        /*0058*/ 	.word	0x00000060


	//   ....[1]....
        /*005c*/ 	.word	0x00000070


	//   ....[2]....
        /*0060*/ 	.word	0x00000130


	//   ....[3]....
        /*0064*/ 	.word	0x00000720


	//   ....[4]....
        /*0068*/ 	.word	0x00000c40


	//   ....[5]....
        /*006c*/ 	.word	0x000016b0


	//----- nvinfo : EIATTR_REG_RECONFIG
	.align		4
.L_26:
        /*0070*/ 	.byte	0x01, 0x54
	.zero		2


	//----- nvinfo : EIATTR_MBARRIER_INSTR_OFFSETS
	.align		4
        /*0074*/ 	.byte	0x04, 0x39
        /*0076*/ 	.short	(.L_28 - .L_27)


	//   ....[0]....
.L_27:
        /*0078*/ 	.word	0x00000250
        /*007c*/ 	.word	0x000000ff
        /*0080*/ 	.word	0x00000000
        /*0084*/ 	.short	0x0100
        /*0086*/ 	.byte	0x08
	.zero		1


	//   ....[1]....
        /*0088*/ 	.word	0x00000260
        /*008c*/ 	.word	0x000000ff
        /*0090*/ 	.word	0x00000128
        /*0094*/ 	.short	0x0100
        /*0096*/ 	.byte	0x08
	.zero		1


	//   ....[2]....
        /*0098*/ 	.word	0x00000270
        /*009c*/ 	.word	0x000000ff
        /*00a0*/ 	.word	0x00000008
        /*00a4*/ 	.short	0x0100
        /*00a6*/ 	.byte	0x08
	.zero		1


	//   ....[3]....
        /*00a8*/ 	.word	0x00000280
        /*00ac*/ 	.word	0x000000ff
        /*00b0*/ 	.word	0x00000130
        /*00b4*/ 	.short	0x0100
        /*00b6*/ 	.byte	0x08
	.zero		1


	//   ....[4]....
        /*00b8*/ 	.word	0x00000290
        /*00bc*/ 	.word	0x000000ff
        /*00c0*/ 	.word	0x00000010
        /*00c4*/ 	.short	0x0100
        /*00c6*/ 	.byte	0x08
	.zero		1


	//   ....[5]....
        /*00c8*/ 	.word	0x000002a0
        /*00cc*/ 	.word	0x000000ff
        /*00d0*/ 	.word	0x00000138
        /*00d4*/ 	.short	0x0100
        /*00d6*/ 	.byte	0x08
	.zero		1


	//   ....[6]....
        /*00d8*/ 	.word	0x000002b0
        /*00dc*/ 	.word	0x000000ff
        /*00e0*/ 	.word	0x00000018
        /*00e4*/ 	.short	0x0100
        /*00e6*/ 	.byte	0x08
	.zero		1


	//   ....[7]....
        /*00e8*/ 	.word	0x000002c0
        /*00ec*/ 	.word	0x000000ff
        /*00f0*/ 	.word	0x00000140
        /*00f4*/ 	.short	0x0100
        /*00f6*/ 	.byte	0x08
	.zero		1


	//   ....[8]....
        /*00f8*/ 	.word	0x000002d0
        /*00fc*/ 	.word	0x000000ff
        /*0100*/ 	.word	0x00000020
        /*0104*/ 	.short	0x0100
        /*0106*/ 	.byte	0x08
	.zero		1


	//   ....[9]....
        /*0108*/ 	.word	0x000002e0
        /*010c*/ 	.word	0x000000ff
        /*0110*/ 	.word	0x00000148
        /*0114*/ 	.short	0x0100
        /*0116*/ 	.byte	0x08
	.zero		1


	//   ....[10]....
        /*0118*/ 	.word	0x000002f0
        /*011c*/ 	.word	0x000000ff
        /*0120*/ 	.word	0x00000028
        /*0124*/ 	.short	0x0100
        /*0126*/ 	.byte	0x08
	.zero		1


	//   ....[11]....
        /*0128*/ 	.word	0x00000300
        /*012c*/ 	.word	0x000000ff
        /*0130*/ 	.word	0x00000150
        /*0134*/ 	.short	0x0100
        /*0136*/ 	.byte	0x08
	.zero		1


	//   ....[12]....
        /*0138*/ 	.word	0x00000310
        /*013c*/ 	.word	0x000000ff
        /*0140*/ 	.word	0x00000030
        /*0144*/ 	.short	0x0100
        /*0146*/ 	.byte	0x08
	.zero		1


	//   ....[13]....
        /*0148*/ 	.word	0x00000320
        /*014c*/ 	.word	0x000000ff
        /*0150*/ 	.word	0x00000158
        /*0154*/ 	.short	0x0100
        /*0156*/ 	.byte	0x08
	.zero		1


	//   ....[14]....
        /*0158*/ 	.word	0x00000330
        /*015c*/ 	.word	0x000000ff
        /*0160*/ 	.word	0x00000038
        /*0164*/ 	.short	0x0100
        /*0166*/ 	.byte	0x08
	.zero		1


	//   ....[15]....
        /*0168*/ 	.word	0x00000340
        /*016c*/ 	.word	0x000000ff
        /*0170*/ 	.word	0x00000160
        /*0174*/ 	.short	0x0100
        /*0176*/ 	.byte	0x08
	.zero		1


	//   ....[16]....
        /*0178*/ 	.word	0x00000350
        /*017c*/ 	.word	0x000000ff
        /*0180*/ 	.word	0x00000040
        /*0184*/ 	.short	0x0100
        /*0186*/ 	.byte	0x08
	.zero		1


	//   ....[17]....
        /*0188*/ 	.word	0x00000360
        /*018c*/ 	.word	0x000000ff
        /*0190*/ 	.word	0x00000168
        /*0194*/ 	.short	0x0100
        /*0196*/ 	.byte	0x08
	.zero		1


	//   ....[18]....
        /*0198*/ 	.word	0x00000370
        /*019c*/ 	.word	0x000000ff
        /*01a0*/ 	.word	0x00000048
        /*01a4*/ 	.short	0x0100
        /*01a6*/ 	.byte	0x08
	.zero		1


	//   ....[19]....
        /*01a8*/ 	.word	0x00000380
        /*01ac*/ 	.word	0x000000ff
        /*01b0*/ 	.word	0x00000170
        /*01b4*/ 	.short	0x0100
        /*01b6*/ 	.byte	0x08
	.zero		1


	//   ....[20]....
        /*01b8*/ 	.word	0x00000390
        /*01bc*/ 	.word	0x000000ff
        /*01c0*/ 	.word	0x00000050
        /*01c4*/ 	.short	0x0100
        /*01c6*/ 	.byte	0x08
	.zero		1


	//   ....[21]....
        /*01c8*/ 	.word	0x000003a0
        /*01cc*/ 	.word	0x000000ff
        /*01d0*/ 	.word	0x00000178
        /*01d4*/ 	.short	0x0100
        /*01d6*/ 	.byte	0x08
	.zero		1


	//   ....[22]....
        /*01d8*/ 	.word	0x000003b0
        /*01dc*/ 	.word	0x000000ff
        /*01e0*/ 	.word	0x00000058
        /*01e4*/ 	.short	0x0100
        /*01e6*/ 	.byte	0x08
	.zero		1


	//   ....[23]....
        /*01e8*/ 	.word	0x000003c0
        /*01ec*/ 	.word	0x000000ff
        /*01f0*/ 	.word	0x00000180
        /*01f4*/ 	.short	0x0100
        /*01f6*/ 	.byte	0x08
	.zero		1


	//   ....[24]....
        /*01f8*/ 	.word	0x000003d0
        /*01fc*/ 	.word	0x000000ff
        /*0200*/ 	.word	0x00000060
        /*0204*/ 	.short	0x0100
        /*0206*/ 	.byte	0x08
	.zero		1


	//   ....[25]....
        /*0208*/ 	.word	0x000003e0
        /*020c*/ 	.word	0x000000ff
        /*0210*/ 	.word	0x00000188
        /*0214*/ 	.short	0x0100
        /*0216*/ 	.byte	0x08
	.zero		1


	//   ....[26]....
        /*0218*/ 	.word	0x000003f0
        /*021c*/ 	.word	0x000000ff
        /*0220*/ 	.word	0x00000068
        /*0224*/ 	.short	0x0100
        /*0226*/ 	.byte	0x08
	.zero		1


	//   ....[27]....
        /*0228*/ 	.word	0x00000400
        /*022c*/ 	.word	0x000000ff
        /*0230*/ 	.word	0x00000190
        /*0234*/ 	.short	0x0100
        /*0236*/ 	.byte	0x08
	.zero		1


	//   ....[28]....
        /*0238*/ 	.word	0x00000410
        /*023c*/ 	.word	0x000000ff
        /*0240*/ 	.word	0x00000070
        /*0244*/ 	.short	0x0100
        /*0246*/ 	.byte	0x08
	.zero		1


	//   ....[29]....
        /*0248*/ 	.word	0x00000420
        /*024c*/ 	.word	0x000000ff
        /*0250*/ 	.word	0x00000198
        /*0254*/ 	.short	0x0100
        /*0256*/ 	.byte	0x08
	.zero		1


	//   ....[30]....
        /*0258*/ 	.word	0x00000430
        /*025c*/ 	.word	0x000000ff
        /*0260*/ 	.word	0x00000078
        /*0264*/ 	.short	0x0100
        /*0266*/ 	.byte	0x08
	.zero		1


	//   ....[31]....
        /*0268*/ 	.word	0x00000440
        /*026c*/ 	.word	0x000000ff
        /*0270*/ 	.word	0x000001a0
        /*0274*/ 	.short	0x0100
        /*0276*/ 	.byte	0x08
	.zero		1


	//   ....[32]....
        /*0278*/ 	.word	0x00000450
        /*027c*/ 	.word	0x000000ff
        /*0280*/ 	.word	0x00000080
        /*0284*/ 	.short	0x0100
        /*0286*/ 	.byte	0x08
	.zero		1


	//   ....[33]....
        /*0288*/ 	.word	0x00000460
        /*028c*/ 	.word	0x000000ff
        /*0290*/ 	.word	0x000001a8
        /*0294*/ 	.short	0x0100
        /*0296*/ 	.byte	0x08
	.zero		1


	//   ....[34]....
        /*0298*/ 	.word	0x00000470
        /*029c*/ 	.word	0x000000ff
        /*02a0*/ 	.word	0x00000088
        /*02a4*/ 	.short	0x0100
        /*02a6*/ 	.byte	0x08
	.zero		1


	//   ....[35]....
        /*02a8*/ 	.word	0x00000480
        /*02ac*/ 	.word	0x000000ff
        /*02b0*/ 	.word	0x000001b0
        /*02b4*/ 	.short	0x0100
        /*02b6*/ 	.byte	0x08
	.zero		1


	//   ....[36]....
        /*02b8*/ 	.word	0x00000490
        /*02bc*/ 	.word	0x000000ff
        /*02c0*/ 	.word	0x00000090
        /*02c4*/ 	.short	0x0100
        /*02c6*/ 	.byte	0x08
	.zero		1


	//   ....[37]....
        /*02c8*/ 	.word	0x000004a0
        /*02cc*/ 	.word	0x000000ff
        /*02d0*/ 	.word	0x000001b8
        /*02d4*/ 	.short	0x0100
        /*02d6*/ 	.byte	0x08
	.zero		1


	//   ....[38]....
        /*02d8*/ 	.word	0x000004b0
        /*02dc*/ 	.word	0x000000ff
        /*02e0*/ 	.word	0x00000098
        /*02e4*/ 	.short	0x0100
        /*02e6*/ 	.byte	0x08
	.zero		1


	//   ....[39]....
        /*02e8*/ 	.word	0x000004c0
        /*02ec*/ 	.word	0x000000ff
        /*02f0*/ 	.word	0x000001c0
        /*02f4*/ 	.short	0x0100
        /*02f6*/ 	.byte	0x08
	.zero		1


	//   ....[40]....
        /*02f8*/ 	.word	0x000004d0
        /*02fc*/ 	.word	0x000000ff
        /*0300*/ 	.word	0x000000a0
        /*0304*/ 	.short	0x0100
        /*0306*/ 	.byte	0x08
	.zero		1


	//   ....[41]....
        /*0308*/ 	.word	0x000004e0
        /*030c*/ 	.word	0x000000ff
        /*0310*/ 	.word	0x000001c8
        /*0314*/ 	.short	0x0100
        /*0316*/ 	.byte	0x08
	.zero		1


	//   ....[42]....
        /*0318*/ 	.word	0x000004f0
        /*031c*/ 	.word	0x000000ff
        /*0320*/ 	.word	0x000000a8
        /*0324*/ 	.short	0x0100
        /*0326*/ 	.byte	0x08
	.zero		1


	//   ....[43]....
        /*0328*/ 	.word	0x00000500
        /*032c*/ 	.word	0x000000ff
        /*0330*/ 	.word	0x000001d0
        /*0334*/ 	.short	0x0100
        /*0336*/ 	.byte	0x08
	.zero		1


	//   ....[44]....
        /*0338*/ 	.word	0x00000510
        /*033c*/ 	.word	0x000000ff
        /*0340*/ 	.word	0x000000b0
        /*0344*/ 	.short	0x0100
        /*0346*/ 	.byte	0x08
	.zero		1


	//   ....[45]....
        /*0348*/ 	.word	0x00000520
        /*034c*/ 	.word	0x000000ff
        /*0350*/ 	.word	0x000001d8
        /*0354*/ 	.short	0x0100
        /*0356*/ 	.byte	0x08
	.zero		1


	//   ....[46]....
        /*0358*/ 	.word	0x00000530
        /*035c*/ 	.word	0x000000ff
        /*0360*/ 	.word	0x000000b8
        /*0364*/ 	.short	0x0100
        /*0366*/ 	.byte	0x08
	.zero		1


	//   ....[47]....
        /*0368*/ 	.word	0x00000540
        /*036c*/ 	.word	0x000000ff
        /*0370*/ 	.word	0x000001e0
        /*0374*/ 	.short	0x0100
        /*0376*/ 	.byte	0x08
	.zero		1


	//   ....[48]....
        /*0378*/ 	.word	0x00000550
        /*037c*/ 	.word	0x000000ff
        /*0380*/ 	.word	0x000000c0
        /*0384*/ 	.short	0x0100
        /*0386*/ 	.byte	0x08
	.zero		1


	//   ....[49]....
        /*0388*/ 	.word	0x00000560
        /*038c*/ 	.word	0x000000ff
        /*0390*/ 	.word	0x000001e8
        /*0394*/ 	.short	0x0100
        /*0396*/ 	.byte	0x08
	.zero		1


	//   ....[50]....
        /*0398*/ 	.word	0x00000570
        /*039c*/ 	.word	0x000000ff
        /*03a0*/ 	.word	0x000000c8
        /*03a4*/ 	.short	0x0100
        /*03a6*/ 	.byte	0x08
	.zero		1


	//   ....[51]....
        /*03a8*/ 	.word	0x00000580
        /*03ac*/ 	.word	0x000000ff
        /*03b0*/ 	.word	0x000001f0
        /*03b4*/ 	.short	0x0100
        /*03b6*/ 	.byte	0x08
	.zero		1


	//   ....[52]....
        /*03b8*/ 	.word	0x00000590
        /*03bc*/ 	.word	0x000000ff
        /*03c0*/ 	.word	0x000000d0
        /*03c4*/ 	.short	0x0100
        /*03c6*/ 	.byte	0x08
	.zero		1


	//   ....[53]....
        /*03c8*/ 	.word	0x000005a0
        /*03cc*/ 	.word	0x000000ff
        /*03d0*/ 	.word	0x000001f8
        /*03d4*/ 	.short	0x0100
        /*03d6*/ 	.byte	0x08
	.zero		1


	//   ....[54]....
        /*03d8*/ 	.word	0x000005b0
        /*03dc*/ 	.word	0x000000ff
        /*03e0*/ 	.word	0x000000d8
        /*03e4*/ 	.short	0x0100
        /*03e6*/ 	.byte	0x08
	.zero		1


	//   ....[55]....
        /*03e8*/ 	.word	0x000005c0
        /*03ec*/ 	.word	0x000000ff
        /*03f0*/ 	.word	0x00000200
        /*03f4*/ 	.short	0x0100
        /*03f6*/ 	.byte	0x08
	.zero		1


	//   ....[56]....
        /*03f8*/ 	.word	0x000005d0
        /*03fc*/ 	.word	0x000000ff
        /*0400*/ 	.word	0x000000e0
        /*0404*/ 	.short	0x0100
        /*0406*/ 	.byte	0x08
	.zero		1


	//   ....[57]....
        /*0408*/ 	.word	0x000005e0
        /*040c*/ 	.word	0x000000ff
        /*0410*/ 	.word	0x00000208
        /*0414*/ 	.short	0x0100
        /*0416*/ 	.byte	0x08
	.zero		1


	//   ....[58]....
        /*0418*/ 	.word	0x000005f0
        /*041c*/ 	.word	0x000000ff
        /*0420*/ 	.word	0x000000e8
        /*0424*/ 	.short	0x0100
        /*0426*/ 	.byte	0x08
	.zero		1


	//   ....[59]....
        /*0428*/ 	.word	0x00000600
        /*042c*/ 	.word	0x000000ff
        /*0430*/ 	.word	0x00000210
        /*0434*/ 	.short	0x0100
        /*0436*/ 	.byte	0x08
	.zero		1


	//   ....[60]....
        /*0438*/ 	.word	0x00000610
        /*043c*/ 	.word	0x000000ff
        /*0440*/ 	.word	0x000000f0
        /*0444*/ 	.short	0x0100
        /*0446*/ 	.byte	0x08
	.zero		1


	//   ....[61]....
        /*0448*/ 	.word	0x00000620
        /*044c*/ 	.word	0x000000ff
        /*0450*/ 	.word	0x00000218
        /*0454*/ 	.short	0x0100
        /*0456*/ 	.byte	0x08
	.zero		1


	//   ....[62]....
        /*0458*/ 	.word	0x00000630
        /*045c*/ 	.word	0x000000ff
        /*0460*/ 	.word	0x000000f8
        /*0464*/ 	.short	0x0100
        /*0466*/ 	.byte	0x08
	.zero		1


	//   ....[63]....
        /*0468*/ 	.word	0x00000640
        /*046c*/ 	.word	0x000000ff
        /*0470*/ 	.word	0x00000220
        /*0474*/ 	.short	0x0100
        /*0476*/ 	.byte	0x08
	.zero		1


	//   ....[64]....
        /*0478*/ 	.word	0x00000650
        /*047c*/ 	.word	0x000000ff
        /*0480*/ 	.word	0x00000100
        /*0484*/ 	.short	0x0100
        /*0486*/ 	.byte	0x08
	.zero		1


	//   ....[65]....
        /*0488*/ 	.word	0x00000660
        /*048c*/ 	.word	0x000000ff
        /*0490*/ 	.word	0x00000228
        /*0494*/ 	.short	0x0100
        /*0496*/ 	.byte	0x08
	.zero		1


	//   ....[66]....
        /*0498*/ 	.word	0x00000670
        /*049c*/ 	.word	0x000000ff
        /*04a0*/ 	.word	0x00000108
        /*04a4*/ 	.short	0x0100
        /*04a6*/ 	.byte	0x08
	.zero		1


	//   ....[67]....
        /*04a8*/ 	.word	0x00000680
        /*04ac*/ 	.word	0x000000ff
        /*04b0*/ 	.word	0x00000230
        /*04b4*/ 	.short	0x0100
        /*04b6*/ 	.byte	0x08
	.zero		1


	//   ....[68]....
        /*04b8*/ 	.word	0x00000690
        /*04bc*/ 	.word	0x000000ff
        /*04c0*/ 	.word	0x00000110
        /*04c4*/ 	.short	0x0100
        /*04c6*/ 	.byte	0x08
	.zero		1


	//   ....[69]....
        /*04c8*/ 	.word	0x000006a0
        /*04cc*/ 	.word	0x000000ff
        /*04d0*/ 	.word	0x00000238
        /*04d4*/ 	.short	0x0100
        /*04d6*/ 	.byte	0x08
	.zero		1


	//   ....[70]....
        /*04d8*/ 	.word	0x000006b0
        /*04dc*/ 	.word	0x000000ff
        /*04e0*/ 	.word	0x00000118
        /*04e4*/ 	.short	0x0100
        /*04e6*/ 	.byte	0x08
	.zero		1


	//   ....[71]....
        /*04e8*/ 	.word	0x000006c0
        /*04ec*/ 	.word	0x000000ff
        /*04f0*/ 	.word	0x00000240
        /*04f4*/ 	.short	0x0100
        /*04f6*/ 	.byte	0x08
	.zero		1


	//   ....[72]....
        /*04f8*/ 	.word	0x000006d0
        /*04fc*/ 	.word	0x000000ff
        /*0500*/ 	.word	0x00000120
        /*0504*/ 	.short	0x0100
        /*0506*/ 	.byte	0x08
	.zero		1


	//   ....[73]....
        /*0508*/ 	.word	0x000006e0
        /*050c*/ 	.word	0x000000ff
        /*0510*/ 	.word	0x00000248
        /*0514*/ 	.short	0x0100
        /*0516*/ 	.byte	0x08
	.zero		1


	//   ....[74]....
        /*0518*/ 	.word	0x00000b50
        /*051c*/ 	.word	0x000000ff
        /*0520*/ 	.word	0x00000260
        /*0524*/ 	.short	0x0100
        /*0526*/ 	.byte	0x06
	.zero		1


	//   ....[75]....
        /*0528*/ 	.word	0x00000be0
        /*052c*/ 	.word	0x000000ff
        /*0530*/ 	.word	0x00000268
        /*0534*/ 	.short	0x0100
        /*0536*/ 	.byte	0x06
	.zero		1


	//   ....[76]....
        /*0538*/ 	.word	0x000019f0
        /*053c*/ 	.word	0x000000ff
        /*0540*/ 	.word	0x00000000
        /*0544*/ 	.short	0x010a
        /*0546*/ 	.byte	0x06
	.zero		1


	//   ....[77]....
        /*0548*/ 	.word	0x00001a30
        /*054c*/ 	.word	0x000000ff
        /*0550*/ 	.word	0x00000000
        /*0554*/ 	.short	0x010a
        /*0556*/ 	.byte	0x06
	.zero		1


	//   ....[78]....
        /*0558*/ 	.word	0x00002020
        /*055c*/ 	.word	0x000000ff
        /*0560*/ 	.word	0x00000000
        /*0564*/ 	.short	0x010a
        /*0566*/ 	.byte	0x0c
	.zero		1


	//   ....[79]....
        /*0568*/ 	.word	0x00002060
        /*056c*/ 	.word	0x000000ff
        /*0570*/ 	.word	0x00000000
        /*0574*/ 	.short	0x010a
        /*0576*/ 	.byte	0x0c
	.zero		1


	//   ....[80]....
        /*0578*/ 	.word	0x00002440
        /*057c*/ 	.word	0x0000000a
        /*0580*/ 	.word	0x00000000
        /*0584*/ 	.short	0x0101
        /*0586*/ 	.byte	0x3f
	.zero		1


	//   ....[81]....
        /*0588*/ 	.word	0x00002900
        /*058c*/ 	.word	0x00000008
        /*0590*/ 	.word	0x00000000
        /*0594*/ 	.short	0x0101
        /*0596*/ 	.byte	0x3f
	.zero		1


	//   ....[82]....
        /*0598*/ 	.word	0x000061e0
        /*059c*/ 	.word	0x00000015
        /*05a0*/ 	.word	0x00000128
        /*05a4*/ 	.short	0x010a
        /*05a6*/ 	.byte	0x3f
	.zero		1


	//   ....[83]....
        /*05a8*/ 	.word	0x000065c0
        /*05ac*/ 	.word	0x00000008
        /*05b0*/ 	.word	0x00000268
        /*05b4*/ 	.short	0x0101
        /*05b6*/ 	.byte	0x3f
	.zero		1


	//   ....[84]....
        /*05b8*/ 	.word	0x00006cb0
        /*05bc*/ 	.word	0x00000007
        /*05c0*/ 	.word	0x00000000
        /*05c4*/ 	.short	0x010a
        /*05c6*/ 	.byte	0x3f
	.zero		1


	//   ....[85]....
        /*05c8*/ 	.word	0x00006d30
        /*05cc*/ 	.word	0x00000008
        /*05d0*/ 	.word	0x00000000
        /*05d4*/ 	.short	0x010a
        /*05d6*/ 	.byte	0x3f
	.zero		1


	//   ....[86]....
        /*05d8*/ 	.word	0x00006dc0
        /*05dc*/ 	.word	0x00000009
        /*05e0*/ 	.word	0x00000000
        /*05e4*/ 	.short	0x010a
        /*05e6*/ 	.byte	0x3f
	.zero		1


	//   ....[87]....
        /*05e8*/ 	.word	0x00006e50
        /*05ec*/ 	.word	0x00000008
        /*05f0*/ 	.word	0x00000000
        /*05f4*/ 	.short	0x010a
        /*05f6*/ 	.byte	0x3f
	.zero		1


	//   ....[88]....
        /*05f8*/ 	.word	0x00006ee0
        /*05fc*/ 	.word	0x00000009
        /*0600*/ 	.word	0x00000000
        /*0604*/ 	.short	0x010a
        /*0606*/ 	.byte	0x3f
	.zero		1


	//   ....[89]....
        /*0608*/ 	.word	0x00006f70
        /*060c*/ 	.word	0x00000008
        /*0610*/ 	.word	0x00000000
        /*0614*/ 	.short	0x010a
        /*0616*/ 	.byte	0x3f
	.zero		1


	//   ....[90]....
        /*0618*/ 	.word	0x00007000
        /*061c*/ 	.word	0x00000009
        /*0620*/ 	.word	0x00000000
        /*0624*/ 	.short	0x010a
        /*0626*/ 	.byte	0x3f
	.zero		1


	//   ....[91]....
        /*0628*/ 	.word	0x00007090
        /*062c*/ 	.word	0x00000008
        /*0630*/ 	.word	0x00000000
        /*0634*/ 	.short	0x010a
        /*0636*/ 	.byte	0x3f
	.zero		1


	//   ....[92]....
        /*0638*/ 	.word	0x00007120
        /*063c*/ 	.word	0x00000009
        /*0640*/ 	.word	0x00000000
        /*0644*/ 	.short	0x010a
        /*0646*/ 	.byte	0x3f
	.zero		1


	//   ....[93]....
        /*0648*/ 	.word	0x000071b0
        /*064c*/ 	.word	0x00000008
        /*0650*/ 	.word	0x00000000
        /*0654*/ 	.short	0x010a
        /*0656*/ 	.byte	0x3f
	.zero		1


	//   ....[94]....
        /*0658*/ 	.word	0x00007240
        /*065c*/ 	.word	0x00000009
        /*0660*/ 	.word	0x00000000
        /*0664*/ 	.short	0x010a
        /*0666*/ 	.byte	0x3f
	.zero		1


	//   ....[95]....
        /*0668*/ 	.word	0x000072d0
        /*066c*/ 	.word	0x00000008
        /*0670*/ 	.word	0x00000000
        /*0674*/ 	.short	0x010a
        /*0676*/ 	.byte	0x3f
	.zero		1


	//   ....[96]....
        /*0678*/ 	.word	0x00007360
        /*067c*/ 	.word	0x00000009
        /*0680*/ 	.word	0x00000000
        /*0684*/ 	.short	0x010a
        /*0686*/ 	.byte	0x3f
	.zero		1


	//   ....[97]....
        /*0688*/ 	.word	0x000073f0
        /*068c*/ 	.word	0x00000008
        /*0690*/ 	.word	0x00000000
        /*0694*/ 	.short	0x010a
        /*0696*/ 	.byte	0x3f
	.zero		1


	//   ....[98]....
        /*0698*/ 	.word	0x00007480
        /*069c*/ 	.word	0x00000009
        /*06a0*/ 	.word	0x00000000
        /*06a4*/ 	.short	0x010a
        /*06a6*/ 	.byte	0x3f
	.zero		1


	//   ....[99]....
        /*06a8*/ 	.word	0x00007510
        /*06ac*/ 	.word	0x00000008
        /*06b0*/ 	.word	0x00000000
        /*06b4*/ 	.short	0x010a
        /*06b6*/ 	.byte	0x3f
	.zero		1


	//   ....[100]....
        /*06b8*/ 	.word	0x000075a0
        /*06bc*/ 	.word	0x00000009
        /*06c0*/ 	.word	0x00000000
        /*06c4*/ 	.short	0x010a
        /*06c6*/ 	.byte	0x3f
	.zero		1


	//   ....[101]....
        /*06c8*/ 	.word	0x00007630
        /*06cc*/ 	.word	0x00000008
        /*06d0*/ 	.word	0x00000000
        /*06d4*/ 	.short	0x010a
        /*06d6*/ 	.byte	0x3f
	.zero		1


	//   ....[102]....
        /*06d8*/ 	.word	0x000076c0
        /*06dc*/ 	.word	0x00000009
        /*06e0*/ 	.word	0x00000000
        /*06e4*/ 	.short	0x010a
        /*06e6*/ 	.byte	0x3f
	.zero		1


	//   ....[103]....
        /*06e8*/ 	.word	0x00007750
        /*06ec*/ 	.word	0x00000008
        /*06f0*/ 	.word	0x00000000
        /*06f4*/ 	.short	0x010a
        /*06f6*/ 	.byte	0x3f
	.zero		1


	//   ....[104]....
        /*06f8*/ 	.word	0x000077e0
        /*06fc*/ 	.word	0x00000009
        /*0700*/ 	.word	0x00000000
        /*0704*/ 	.short	0x010a
        /*0706*/ 	.byte	0x3f
	.zero		1


	//   ....[105]....
        /*0708*/ 	.word	0x00007870
        /*070c*/ 	.word	0x00000008
        /*0710*/ 	.word	0x00000000
        /*0714*/ 	.short	0x010a
        /*0716*/ 	.byte	0x3f
	.zero		1


	//   ....[106]....
        /*0718*/ 	.word	0x00007900
        /*071c*/ 	.word	0x00000009
        /*0720*/ 	.word	0x00000000
        /*0724*/ 	.short	0x010a
        /*0726*/ 	.byte	0x3f
	.zero		1


	//   ....[107]....
        /*0728*/ 	.word	0x00007990
        /*072c*/ 	.word	0x00000008
        /*0730*/ 	.word	0x00000000
        /*0734*/ 	.short	0x010a
        /*0736*/ 	.byte	0x3f
	.zero		1


	//   ....[108]....
        /*0738*/ 	.word	0x00007a20
        /*073c*/ 	.word	0x00000009
        /*0740*/ 	.word	0x00000000
        /*0744*/ 	.short	0x010a
        /*0746*/ 	.byte	0x3f
	.zero		1


	//   ....[109]....
        /*0748*/ 	.word	0x00007ab0
        /*074c*/ 	.word	0x00000008
        /*0750*/ 	.word	0x00000000
        /*0754*/ 	.short	0x010a
        /*0756*/ 	.byte	0x3f
	.zero		1


	//   ....[110]....
        /*0758*/ 	.word	0x00007b40
        /*075c*/ 	.word	0x00000009
        /*0760*/ 	.word	0x00000000
        /*0764*/ 	.short	0x010a
        /*0766*/ 	.byte	0x3f
	.zero		1


	//   ....[111]....
        /*0768*/ 	.word	0x00007bd0
        /*076c*/ 	.word	0x00000008
        /*0770*/ 	.word	0x00000000
        /*0774*/ 	.short	0x010a
        /*0776*/ 	.byte	0x3f
	.zero		1


	//   ....[112]....
        /*0778*/ 	.word	0x00007c60
        /*077c*/ 	.word	0x00000009
        /*0780*/ 	.word	0x00000000
        /*0784*/ 	.short	0x010a
        /*0786*/ 	.byte	0x3f
	.zero		1


	//   ....[113]....
        /*0788*/ 	.word	0x00007cf0
        /*078c*/ 	.word	0x00000008
        /*0790*/ 	.word	0x00000000
        /*0794*/ 	.short	0x010a
        /*0796*/ 	.byte	0x3f
	.zero		1


	//   ....[114]....
        /*0798*/ 	.word	0x00007d80
        /*079c*/ 	.word	0x00000009
        /*07a0*/ 	.word	0x00000000
        /*07a4*/ 	.short	0x010a
        /*07a6*/ 	.byte	0x3f
	.zero		1


	//   ....[115]....
        /*07a8*/ 	.word	0x00007e10
        /*07ac*/ 	.word	0x00000008
        /*07b0*/ 	.word	0x00000000
        /*07b4*/ 	.short	0x010a
        /*07b6*/ 	.byte	0x3f
	.zero		1


	//   ....[116]....
        /*07b8*/ 	.word	0x00007ea0
        /*07bc*/ 	.word	0x00000009
        /*07c0*/ 	.word	0x00000000
        /*07c4*/ 	.short	0x010a
        /*07c6*/ 	.byte	0x3f
	.zero		1


	//   ....[117]....
        /*07c8*/ 	.word	0x00007f30
        /*07cc*/ 	.word	0x00000008
        /*07d0*/ 	.word	0x00000000
        /*07d4*/ 	.short	0x010a
        /*07d6*/ 	.byte	0x3f
	.zero		1


	//   ....[118]....
        /*07d8*/ 	.word	0x00007fc0
        /*07dc*/ 	.word	0x00000009
        /*07e0*/ 	.word	0x00000000
        /*07e4*/ 	.short	0x010a
        /*07e6*/ 	.byte	0x3f
	.zero		1


	//   ....[119]....
        /*07e8*/ 	.word	0x00008050
        /*07ec*/ 	.word	0x00000006
        /*07f0*/ 	.word	0x00000000
        /*07f4*/ 	.short	0x010a
        /*07f6*/ 	.byte	0x3f
	.zero		1


	//   ....[120]....
        /*07f8*/ 	.word	0x000080e0
        /*07fc*/ 	.word	0x00000003
        /*0800*/ 	.word	0x00000000
        /*0804*/ 	.short	0x010a
        /*0806*/ 	.byte	0x3f
	.zero		1


	//   ....[121]....
        /*0808*/ 	.word	0x00008150
        /*080c*/ 	.word	0x00000009
        /*0810*/ 	.word	0x00000000
        /*0814*/ 	.short	0x010a
        /*0816*/ 	.byte	0x3f
	.zero		1


	//   ....[122]....
        /*0818*/ 	.word	0x000081b0
        /*081c*/ 	.word	0x0000000b
        /*0820*/ 	.word	0x00000000
        /*0824*/ 	.short	0x010a
        /*0826*/ 	.byte	0x3f
	.zero		1


	//   ....[123]....
        /*0828*/ 	.word	0x00008280
        /*082c*/ 	.word	0x00000015
        /*0830*/ 	.word	0x00000128
        /*0834*/ 	.short	0x010a
        /*0836*/ 	.byte	0x3f
	.zero		1


	//   ....[124]....
        /*0838*/ 	.word	0x00008350
        /*083c*/ 	.word	0x00000007
        /*0840*/ 	.word	0x00000000
        /*0844*/ 	.short	0x010a
        /*0846*/ 	.byte	0x3f
	.zero		1


	//   ....[125]....
        /*0848*/ 	.word	0x000083a0
        /*084c*/ 	.word	0x00000008
        /*0850*/ 	.word	0x00000000
        /*0854*/ 	.short	0x010a
        /*0856*/ 	.byte	0x3f
	.zero		1


	//   ....[126]....
        /*0858*/ 	.word	0x000083f0
        /*085c*/ 	.word	0x00000009
        /*0860*/ 	.word	0x00000000
        /*0864*/ 	.short	0x010a
        /*0866*/ 	.byte	0x3f
	.zero		1


	//   ....[127]....
        /*0868*/ 	.word	0x00008440
        /*086c*/ 	.word	0x00000008
        /*0870*/ 	.word	0x00000000
        /*0874*/ 	.short	0x010a
        /*0876*/ 	.byte	0x3f
	.zero		1


	//   ....[128]....
        /*0878*/ 	.word	0x00008490
        /*087c*/ 	.word	0x00000009
        /*0880*/ 	.word	0x00000000
        /*0884*/ 	.short	0x010a
        /*0886*/ 	.byte	0x3f
	.zero		1


	//   ....[129]....
        /*0888*/ 	.word	0x000084e0
        /*088c*/ 	.word	0x00000008
        /*0890*/ 	.word	0x00000000
        /*0894*/ 	.short	0x010a
        /*0896*/ 	.byte	0x3f
	.zero		1


	//   ....[130]....
        /*0898*/ 	.word	0x00008530
        /*089c*/ 	.word	0x00000009
        /*08a0*/ 	.word	0x00000000
        /*08a4*/ 	.short	0x010a
        /*08a6*/ 	.byte	0x3f
	.zero		1


	//   ....[131]....
        /*08a8*/ 	.word	0x00008580
        /*08ac*/ 	.word	0x00000008
        /*08b0*/ 	.word	0x00000000
        /*08b4*/ 	.short	0x010a
        /*08b6*/ 	.byte	0x3f
	.zero		1


	//   ....[132]....
        /*08b8*/ 	.word	0x000085d0
        /*08bc*/ 	.word	0x00000009
        /*08c0*/ 	.word	0x00000000
        /*08c4*/ 	.short	0x010a
        /*08c6*/ 	.byte	0x3f
	.zero		1


	//   ....[133]....
        /*08c8*/ 	.word	0x00008620
        /*08cc*/ 	.word	0x00000008
        /*08d0*/ 	.word	0x00000000
        /*08d4*/ 	.short	0x010a
        /*08d6*/ 	.byte	0x3f
	.zero		1


	//   ....[134]....
        /*08d8*/ 	.word	0x00008670
        /*08dc*/ 	.word	0x00000009
        /*08e0*/ 	.word	0x00000000
        /*08e4*/ 	.short	0x010a
        /*08e6*/ 	.byte	0x3f
	.zero		1


	//   ....[135]....
        /*08e8*/ 	.word	0x000086c0
        /*08ec*/ 	.word	0x00000008
        /*08f0*/ 	.word	0x00000000
        /*08f4*/ 	.short	0x010a
        /*08f6*/ 	.byte	0x3f
	.zero		1


	//   ....[136]....
        /*08f8*/ 	.word	0x00008710
        /*08fc*/ 	.word	0x00000009
        /*0900*/ 	.word	0x00000000
        /*0904*/ 	.short	0x010a
        /*0906*/ 	.byte	0x3f
	.zero		1


	//   ....[137]....
        /*0908*/ 	.word	0x00008760
        /*090c*/ 	.word	0x00000008
        /*0910*/ 	.word	0x00000000
        /*0914*/ 	.short	0x010a
        /*0916*/ 	.byte	0x3f
	.zero		1


	//   ....[138]....
        /*0918*/ 	.word	0x000087b0
        /*091c*/ 	.word	0x00000009
        /*0920*/ 	.word	0x00000000
        /*0924*/ 	.short	0x010a
        /*0926*/ 	.byte	0x3f
	.zero		1


	//   ....[139]....
        /*0928*/ 	.word	0x00008800
        /*092c*/ 	.word	0x00000008
        /*0930*/ 	.word	0x00000000
        /*0934*/ 	.short	0x010a
        /*0936*/ 	.byte	0x3f
	.zero		1


	//   ....[140]....
        /*0938*/ 	.word	0x00008850
        /*093c*/ 	.word	0x00000009
        /*0940*/ 	.word	0x00000000
        /*0944*/ 	.short	0x010a
        /*0946*/ 	.byte	0x3f
	.zero		1


	//   ....[141]....
        /*0948*/ 	.word	0x000088a0
        /*094c*/ 	.word	0x00000008
        /*0950*/ 	.word	0x00000000
        /*0954*/ 	.short	0x010a
        /*0956*/ 	.byte	0x3f
	.zero		1


	//   ....[142]....
        /*0958*/ 	.word	0x000088f0
        /*095c*/ 	.word	0x00000009
        /*0960*/ 	.word	0x00000000
        /*0964*/ 	.short	0x010a
        /*0966*/ 	.byte	0x3f
	.zero		1


	//   ....[143]....
        /*0968*/ 	.word	0x00008940
        /*096c*/ 	.word	0x00000008
        /*0970*/ 	.word	0x00000000
        /*0974*/ 	.short	0x010a
        /*0976*/ 	.byte	0x3f
	.zero		1


	//   ....[144]....
        /*0978*/ 	.word	0x00008990
        /*097c*/ 	.word	0x00000009
        /*0980*/ 	.word	0x00000000
        /*0984*/ 	.short	0x010a
        /*0986*/ 	.byte	0x3f
	.zero		1


	//   ....[145]....
        /*0988*/ 	.word	0x000089e0
        /*098c*/ 	.word	0x00000008
        /*0990*/ 	.word	0x00000000
        /*0994*/ 	.short	0x010a
        /*0996*/ 	.byte	0x3f
	.zero		1


	//   ....[146]....
        /*0998*/ 	.word	0x00008a30
        /*099c*/ 	.word	0x00000009
        /*09a0*/ 	.word	0x00000000
        /*09a4*/ 	.short	0x010a
        /*09a6*/ 	.byte	0x3f
	.zero		1


	//   ....[147]....
        /*09a8*/ 	.word	0x00008a80
        /*09ac*/ 	.word	0x00000008
        /*09b0*/ 	.word	0x00000000
        /*09b4*/ 	.short	0x010a
        /*09b6*/ 	.byte	0x3f
	.zero		1


	//   ....[148]....
        /*09b8*/ 	.word	0x00008ad0
        /*09bc*/ 	.word	0x00000009
        /*09c0*/ 	.word	0x00000000
        /*09c4*/ 	.short	0x010a
        /*09c6*/ 	.byte	0x3f
	.zero		1


	//   ....[149]....
        /*09c8*/ 	.word	0x00008b20
        /*09cc*/ 	.word	0x00000008
        /*09d0*/ 	.word	0x00000000
        /*09d4*/ 	.short	0x010a
        /*09d6*/ 	.byte	0x3f
	.zero		1


	//   ....[150]....
        /*09d8*/ 	.word	0x00008b70
        /*09dc*/ 	.word	0x00000009
        /*09e0*/ 	.word	0x00000000
        /*09e4*/ 	.short	0x010a
        /*09e6*/ 	.byte	0x3f
	.zero		1


	//   ....[151]....
        /*09e8*/ 	.word	0x00008bc0
        /*09ec*/ 	.word	0x00000008
        /*09f0*/ 	.word	0x00000000
        /*09f4*/ 	.short	0x010a
        /*09f6*/ 	.byte	0x3f
	.zero		1


	//   ....[152]....
        /*09f8*/ 	.word	0x00008c10
        /*09fc*/ 	.word	0x00000009
        /*0a00*/ 	.word	0x00000000
        /*0a04*/ 	.short	0x010a
        /*0a06*/ 	.byte	0x3f
	.zero		1


	//   ....[153]....
        /*0a08*/ 	.word	0x00008c60
        /*0a0c*/ 	.word	0x00000008
        /*0a10*/ 	.word	0x00000000
        /*0a14*/ 	.short	0x010a
        /*0a16*/ 	.byte	0x3f
	.zero		1


	//   ....[154]....
        /*0a18*/ 	.word	0x00008cb0
        /*0a1c*/ 	.word	0x00000009
        /*0a20*/ 	.word	0x00000000
        /*0a24*/ 	.short	0x010a
        /*0a26*/ 	.byte	0x3f
	.zero		1


	//   ....[155]....
        /*0a28*/ 	.word	0x00008d00
        /*0a2c*/ 	.word	0x00000008
        /*0a30*/ 	.word	0x00000000
        /*0a34*/ 	.short	0x010a
        /*0a36*/ 	.byte	0x3f
	.zero		1


	//   ....[156]....
        /*0a38*/ 	.word	0x00008d50
        /*0a3c*/ 	.word	0x00000009
        /*0a40*/ 	.word	0x00000000
        /*0a44*/ 	.short	0x010a
        /*0a46*/ 	.byte	0x3f
	.zero		1


	//   ....[157]....
        /*0a48*/ 	.word	0x00008da0
        /*0a4c*/ 	.word	0x00000008
        /*0a50*/ 	.word	0x00000000
        /*0a54*/ 	.short	0x010a
        /*0a56*/ 	.byte	0x3f
	.zero		1


	//   ....[158]....
        /*0a58*/ 	.word	0x00008df0
        /*0a5c*/ 	.word	0x00000009
        /*0a60*/ 	.word	0x00000000
        /*0a64*/ 	.short	0x010a
        /*0a66*/ 	.byte	0x3f
	.zero		1


	//   ....[159]....
        /*0a68*/ 	.word	0x00008e40
        /*0a6c*/ 	.word	0x00000006
        /*0a70*/ 	.word	0x00000000
        /*0a74*/ 	.short	0x010a
        /*0a76*/ 	.byte	0x3f
	.zero		1


	//----- nvinfo : EIATTR_NUM_MBARRIERS
	.align		4
.L_28:
        /*0a78*/ 	.byte	0x03, 0x38
        /*0a7a*/ 	.short	0x004c


	//----- nvinfo : EIATTR_EXIT_INSTR_OFFSETS
	.align		4
        /*0a7c*/ 	.byte	0x04, 0x1c
        /*0a7e*/ 	.short	(.L_30 - .L_29)


	//   ....[0]....
.L_29:
        /*0a80*/ 	.word	0x00000da0


	//   ....[1]....
        /*0a84*/ 	.word	0x00001580


	//   ....[2]....
        /*0a88*/ 	.word	0x000058f0


	//   ....[3]....
        /*0a8c*/ 	.word	0x00005e50


	//   ....[4]....
        /*0a90*/ 	.word	0x00008130


	//----- nvinfo : EIATTR_MAX_THREADS
	.align		4
.L_30:
        /*0a94*/ 	.byte	0x04, 0x05
        /*0a96*/ 	.short	(.L_32 - .L_31)
.L_31:
        /*0a98*/ 	.word	0x00000180
        /*0a9c*/ 	.word	0x00000001
        /*0aa0*/ 	.word	0x00000001


	//----- nvinfo : EIATTR_CRS_STACK_SIZE
	.align		4
.L_32:
        /*0aa4*/ 	.byte	0x04, 0x1e
        /*0aa6*/ 	.short	(.L_34 - .L_33)
.L_33:
        /*0aa8*/ 	.word	0x00000000


	//----- nvinfo : EIATTR_CBANK_PARAM_SIZE
	.align		4
.L_34:
        /*0aac*/ 	.byte	0x03, 0x19
        /*0aae*/ 	.short	0x0470


	//----- nvinfo : EIATTR_PARAM_CBANK
	.align		4
        /*0ab0*/ 	.byte	0x04, 0x0a
        /*0ab2*/ 	.short	(.L_36 - .L_35)
	.align		4
.L_35:
        /*0ab4*/ 	.word	index@(.nv.constant0._ZN7cutlass13device_kernelINS_4gemm6kernel13GemmUniversalIN4cute5tupleIJiiiiEEENS1_10collective13CollectiveMmaINS1_37MainloopSm90TmaGmmaWarpSpecializedFP8ILi37ENS5_IJNS4_1CILi2EEENSA_ILi1EEESC_EEENS1_35KernelTmaWarpSpecializedCooperativeEEENS5_IJNSA_ILi128EEENSA_ILi64EEENSA_ILi32EEEEEENS_12float_e5m2_tENS5_IJlSC_lEEESK_SL_NS4_8TiledMMAINS4_8MMA_AtomIJNS4_4SM904GMMA30MMA_64x64x32_F32E5M2E5M2_SS_TNILNSP_7ScaleInE1ELSR_1EEEEEENS4_6LayoutISD_NS5_IJSC_NSA_ILi0EEESV_EEEEENS5_IJNS4_10UnderscoreESY_SY_EEEEENS4_13SM90_TMA_LOADENS4_14ComposedLayoutINS4_7SwizzleILi1ELi4ELi3EEENS4_18smem_ptr_flag_bitsILi8EEENSU_INS5_IJNSA_ILi8EEESI_EEENS5_IJSI_SC_EEEEEEEvNS4_8identityENS4_23SM90_TMA_LOAD_MULTICASTES1B_vS1C_EENS_8epilogue10collective6detail29Sm90TmaWarpSpecializedAdapterINS1G_15DefaultEpilogueISK_SL_SL_NS1F_6thread17LinearCombinationISK_Li1EffLNS1K_9ScaleType4KindE0ELNS_15FloatRoundStyleE2ESK_EENS1_15EpilogueDefaultEEEEEvvEEEEvNT_6ParamsE)
        /*0ab8*/ 	.short	0x0210
        /*0aba*/ 	.short	0x0470


	//----- nvinfo : EIATTR_SW_WAR
	.align		4
.L_36:
        /*0abc*/ 	.byte	0x04, 0x36
        /*0abe*/ 	.short	(.L_38 - .L_37)
.L_37:
        /*0ac0*/ 	.word	0x00000008
.L_38:


//--------------------- .nv.callgraph             --------------------------
	.section	.nv.callgraph,"",@"SHT_CUDA_CALLGRAPH"
	.align	4
	.sectionentsize	8
	.align		4
        /*0000*/ 	.word	0x00000000
	.align		4
        /*0004*/ 	.word	0xffffffff
	.align		4
        /*0008*/ 	.word	0x00000000
	.align		4
        /*000c*/ 	.word	0xfffffffe
	.align		4
        /*0010*/ 	.word	0x00000000
	.align		4
        /*0014*/ 	.word	0xfffffffd
	.align		4
        /*0018*/ 	.word	0x00000000
	.align		4
        /*001c*/ 	.word	0xfffffffc


//--------------------- .nv.constant4             --------------------------
	.section	.nv.constant4,"a",@progbits
	.align	8
	.align		8
.nv.constant4:
        /*0000*/ 	.dword	_ZN39_INTERNAL_9cc188a6_4_k_cu_1ee0130e_51674cuda3std3__45__cpo5beginE
	.align		8
        /*0008*/ 	.dword	_ZN39_INTERNAL_9cc188a6_4_k_cu_1ee0130e_51674cuda3std3__45__cpo3endE
	.align		8
        /*0010*/ 	.dword	_ZN39_INTERNAL_9cc188a6_4_k_cu_1ee0130e_51674cuda3std3__45__cpo6cbeginE
	.align		8
        /*0018*/ 	.dword	_ZN39_INTERNAL_9cc188a6_4_k_cu_1ee0130e_51674cuda3std3__45__cpo4cendE
	.align		8
        /*0020*/ 	.dword	_ZN39_INTERNAL_9cc188a6_4_k_cu_1ee0130e_51674cuda3std3__441_GLOBAL__N__9cc188a6_4_k_cu_1ee0130e_51676ignoreE
	.align		8
        /*0028*/ 	.dword	_ZN39_INTERNAL_9cc188a6_4_k_cu_1ee0130e_51674cuda3std3__419piecewise_constructE
	.align		8
        /*0030*/ 	.dword	_ZN39_INTERNAL_9cc188a6_4_k_cu_1ee0130e_51674cuda3std3__48in_placeE
	.align		8
        /*0038*/ 	.dword	_ZN39_INTERNAL_9cc188a6_4_k_cu_1ee0130e_51674cuda3std6ranges3__45__cpo4swapE
	.align		8
        /*0040*/ 	.dword	_ZN39_INTERNAL_9cc188a6_4_k_cu_1ee0130e_51674cuda3std6ranges3__45__cpo9iter_moveE
	.align		8
        /*0048*/ 	.dword	_ZN39_INTERNAL_9cc188a6_4_k_cu_1ee0130e_51674cute7productE
	.align		8
        /*0050*/ 	.dword	_ZN39_INTERNAL_9cc188a6_4_k_cu_1ee0130e_51674cute1_E


//--------------------- .text._ZN7cutlass13device_kernelINS_4gemm6kernel13GemmUniversalIN4cute5tupleIJiiiiEEENS1_10collective13CollectiveMmaINS1_37MainloopSm90TmaGmmaWarpSpecializedFP8ILi37ENS5_IJNS4_1CILi2EEENSA_ILi1EEESC_EEENS1_35KernelTmaWarpSpecializedCooperativeEEENS5_IJNSA_ILi128EEENSA_ILi64EEENSA_ILi32EEEEEENS_12float_e5m2_tENS5_IJlSC_lEEESK_SL_NS4_8TiledMMAINS4_8MMA_AtomIJNS4_4SM904GMMA30MMA_64x64x32_F32E5M2E5M2_SS_TNILNSP_7ScaleInE1ELSR_1EEEEEENS4_6LayoutISD_NS5_IJSC_NSA_ILi0EEESV_EEEEENS5_IJNS4_10UnderscoreESY_SY_EEEEENS4_13SM90_TMA_LOADENS4_14ComposedLayoutINS4_7SwizzleILi1ELi4ELi3EEENS4_18smem_ptr_flag_bitsILi8EEENSU_INS5_IJNSA_ILi8EEESI_EEENS5_IJSI_SC_EEEEEEEvNS4_8identityENS4_23SM90_TMA_LOAD_MULTICASTES1B_vS1C_EENS_8epilogue10collective6detail29Sm90TmaWarpSpecializedAdapterINS1G_15DefaultEpilogueISK_SL_SL_NS1F_6thread17LinearCombinationISK_Li1EffLNS1K_9ScaleType4KindE0ELNS_15FloatRoundStyleE2ESK_EENS1_15EpilogueDefaultEEEEEvvEEEEvNT_6ParamsE --------------------------
	.section	.text._ZN7cutlass13device_kernelINS_4gemm6kernel13GemmUniversalIN4cute5tupleIJiiiiEEENS1_10collective13CollectiveMmaINS1_37MainloopSm90TmaGmmaWarpSpecializedFP8ILi37ENS5_IJNS4_1CILi2EEENSA_ILi1EEESC_EEENS1_35KernelTmaWarpSpecializedCooperativeEEENS5_IJNSA_ILi128EEENSA_ILi64EEENSA_ILi32EEEEEENS_12float_e5m2_tENS5_IJlSC_lEEESK_SL_NS4_8TiledMMAINS4_8MMA_AtomIJNS4_4SM904GMMA30MMA_64x64x32_F32E5M2E5M2_SS_TNILNSP_7ScaleInE1ELSR_1EEEEEENS4_6LayoutISD_NS5_IJSC_NSA_ILi0EEESV_EEEEENS5_IJNS4_10UnderscoreESY_SY_EEEEENS4_13SM90_TMA_LOADENS4_14ComposedLayoutINS4_7SwizzleILi1ELi4ELi3EEENS4_18smem_ptr_flag_bitsILi8EEENSU_INS5_IJNSA_ILi8EEESI_EEENS5_IJSI_SC_EEEEEEEvNS4_8identityENS4_23SM90_TMA_LOAD_MULTICASTES1B_vS1C_EENS_8epilogue10collective6detail29Sm90TmaWarpSpecializedAdapterINS1G_15DefaultEpilogueISK_SL_SL_NS1F_6thread17LinearCombinationISK_Li1EffLNS1K_9ScaleType4KindE0ELNS_15FloatRoundStyleE2ESK_EENS1_15EpilogueDefaultEEEEEvvEEEEvNT_6ParamsE,"ax",@progbits
	.align	128
.text._ZN7cutlass13device_kernelINS_4gemm6kernel13GemmUniversalIN4cute5tupleIJiiiiEEENS1_10collective13CollectiveMmaINS1_37MainloopSm90TmaGmmaWarpSpecializedFP8ILi37ENS5_IJNS4_1CILi2EEENSA_ILi1EEESC_EEENS1_35KernelTmaWarpSpecializedCooperativeEEENS5_IJNSA_ILi128EEENSA_ILi64EEENSA_ILi32EEEEEENS_12float_e5m2_tENS5_IJlSC_lEEESK_SL_NS4_8TiledMMAINS4_8MMA_AtomIJNS4_4SM904GMMA30MMA_64x64x32_F32E5M2E5M2_SS_TNILNSP_7ScaleInE1ELSR_1EEEEEENS4_6LayoutISD_NS5_IJSC_NSA_ILi0EEESV_EEEEENS5_IJNS4_10UnderscoreESY_SY_EEEEENS4_13SM90_TMA_LOADENS4_14ComposedLayoutINS4_7SwizzleILi1ELi4ELi3EEENS4_18smem_ptr_flag_bitsILi8EEENSU_INS5_IJNSA_ILi8EEESI_EEENS5_IJSI_SC_EEEEEEEvNS4_8identityENS4_23SM90_TMA_LOAD_MULTICASTES1B_vS1C_EENS_8epilogue10collective6detail29Sm90TmaWarpSpecializedAdapterINS1G_15DefaultEpilogueISK_SL_SL_NS1F_6thread17LinearCombinationISK_Li1EffLNS1K_9ScaleType4KindE0ELNS_15FloatRoundStyleE2ESK_EENS1_15EpilogueDefaultEEEEEvvEEEEvNT_6ParamsE:
        .type           _ZN7cutlass13device_kernelINS_4gemm6kernel13GemmUniversalIN4cute5tupleIJiiiiEEENS1_10collective13CollectiveMmaINS1_37MainloopSm90TmaGmmaWarpSpecializedFP8ILi37ENS5_IJNS4_1CILi2EEENSA_ILi1EEESC_EEENS1_35KernelTmaWarpSpecializedCooperativeEEENS5_IJNSA_ILi128EEENSA_ILi64EEENSA_ILi32EEEEEENS_12float_e5m2_tENS5_IJlSC_lEEESK_SL_NS4_8TiledMMAINS4_8MMA_AtomIJNS4_4SM904GMMA30MMA_64x64x32_F32E5M2E5M2_SS_TNILNSP_7ScaleInE1ELSR_1EEEEEENS4_6LayoutISD_NS5_IJSC_NSA_ILi0EEESV_EEEEENS5_IJNS4_10UnderscoreESY_SY_EEEEENS4_13SM90_TMA_LOADENS4_14ComposedLayoutINS4_7SwizzleILi1ELi4ELi3EEENS4_18smem_ptr_flag_bitsILi8EEENSU_INS5_IJNSA_ILi8EEESI_EEENS5_IJSI_SC_EEEEEEEvNS4_8identityENS4_23SM90_TMA_LOAD_MULTICASTES1B_vS1C_EENS_8epilogue10collective6detail29Sm90TmaWarpSpecializedAdapterINS1G_15DefaultEpilogueISK_SL_SL_NS1F_6thread17LinearCombinationISK_Li1EffLNS1K_9ScaleType4KindE0ELNS_15FloatRoundStyleE2ESK_EENS1_15EpilogueDefaultEEEEEvvEEEEvNT_6ParamsE,@function
        .size           _ZN7cutlass13device_kernelINS_4gemm6kernel13GemmUniversalIN4cute5tupleIJiiiiEEENS1_10collective13CollectiveMmaINS1_37MainloopSm90TmaGmmaWarpSpecializedFP8ILi37ENS5_IJNS4_1CILi2EEENSA_ILi1EEESC_EEENS1_35KernelTmaWarpSpecializedCooperativeEEENS5_IJNSA_ILi128EEENSA_ILi64EEENSA_ILi32EEEEEENS_12float_e5m2_tENS5_IJlSC_lEEESK_SL_NS4_8TiledMMAINS4_8MMA_AtomIJNS4_4SM904GMMA30MMA_64x64x32_F32E5M2E5M2_SS_TNILNSP_7ScaleInE1ELSR_1EEEEEENS4_6LayoutISD_NS5_IJSC_NSA_ILi0EEESV_EEEEENS5_IJNS4_10UnderscoreESY_SY_EEEEENS4_13SM90_TMA_LOADENS4_14ComposedLayoutINS4_7SwizzleILi1ELi4ELi3EEENS4_18smem_ptr_flag_bitsILi8EEENSU_INS5_IJNSA_ILi8EEESI_EEENS5_IJSI_SC_EEEEEEEvNS4_8identityENS4_23SM90_TMA_LOAD_MULTICASTES1B_vS1C_EENS_8epilogue10collective6detail29Sm90TmaWarpSpecializedAdapterINS1G_15DefaultEpilogueISK_SL_SL_NS1F_6thread17LinearCombinationISK_Li1EffLNS1K_9ScaleType4KindE0ELNS_15FloatRoundStyleE2ESK_EENS1_15EpilogueDefaultEEEEEvvEEEEvNT_6ParamsE,(.L_x_209 - _ZN7cutlass13device_kernelINS_4gemm6kernel13GemmUniversalIN4cute5tupleIJiiiiEEENS1_10collective13CollectiveMmaINS1_37MainloopSm90TmaGmmaWarpSpecializedFP8ILi37ENS5_IJNS4_1CILi2EEENSA_ILi1EEESC_EEENS1_35KernelTmaWarpSpecializedCooperativeEEENS5_IJNSA_ILi128EEENSA_ILi64EEENSA_ILi32EEEEEENS_12float_e5m2_tENS5_IJlSC_lEEESK_SL_NS4_8TiledMMAINS4_8MMA_AtomIJNS4_4SM904GMMA30MMA_64x64x32_F32E5M2E5M2_SS_TNILNSP_7ScaleInE1ELSR_1EEEEEENS4_6LayoutISD_NS5_IJSC_NSA_ILi0EEESV_EEEEENS5_IJNS4_10UnderscoreESY_SY_EEEEENS4_13SM90_TMA_LOADENS4_14ComposedLayoutINS4_7SwizzleILi1ELi4ELi3EEENS4_18smem_ptr_flag_bitsILi8EEENSU_INS5_IJNSA_ILi8EEESI_EEENS5_IJSI_SC_EEEEEEEvNS4_8identityENS4_23SM90_TMA_LOAD_MULTICASTES1B_vS1C_EENS_8epilogue10collective6detail29Sm90TmaWarpSpecializedAdapterINS1G_15DefaultEpilogueISK_SL_SL_NS1F_6thread17LinearCombinationISK_Li1EffLNS1K_9ScaleType4KindE0ELNS_15FloatRoundStyleE2ESK_EENS1_15EpilogueDefaultEEEEEvvEEEEvNT_6ParamsE)
        .other          _ZN7cutlass13device_kernelINS_4gemm6kernel13GemmUniversalIN4cute5tupleIJiiiiEEENS1_10collective13CollectiveMmaINS1_37MainloopSm90TmaGmmaWarpSpecializedFP8ILi37ENS5_IJNS4_1CILi2EEENSA_ILi1EEESC_EEENS1_35KernelTmaWarpSpecializedCooperativeEEENS5_IJNSA_ILi128EEENSA_ILi64EEENSA_ILi32EEEEEENS_12float_e5m2_tENS5_IJlSC_lEEESK_SL_NS4_8TiledMMAINS4_8MMA_AtomIJNS4_4SM904GMMA30MMA_64x64x32_F32E5M2E5M2_SS_TNILNSP_7ScaleInE1ELSR_1EEEEEENS4_6LayoutISD_NS5_IJSC_NSA_ILi0EEESV_EEEEENS5_IJNS4_10UnderscoreESY_SY_EEEEENS4_13SM90_TMA_LOADENS4_14ComposedLayoutINS4_7SwizzleILi1ELi4ELi3EEENS4_18smem_ptr_flag_bitsILi8EEENSU_INS5_IJNSA_ILi8EEESI_EEENS5_IJSI_SC_EEEEEEEvNS4_8identityENS4_23SM90_TMA_LOAD_MULTICASTES1B_vS1C_EENS_8epilogue10collective6detail29Sm90TmaWarpSpecializedAdapterINS1G_15DefaultEpilogueISK_SL_SL_NS1F_6thread17LinearCombinationISK_Li1EffLNS1K_9ScaleType4KindE0ELNS_15FloatRoundStyleE2ESK_EENS1_15EpilogueDefaultEEEEEvvEEEEvNT_6ParamsE,@"STO_CUDA_ENTRY STV_DEFAULT"
_ZN7cutlass13device_kernelINS_4gemm6kernel13GemmUniversalIN4cute5tupleIJiiiiEEENS1_10collective13CollectiveMmaINS1_37MainloopSm90TmaGmmaWarpSpecializedFP8ILi37ENS5_IJNS4_1CILi2EEENSA_ILi1EEESC_EEENS1_35KernelTmaWarpSpecializedCooperativeEEENS5_IJNSA_ILi128EEENSA_ILi64EEENSA_ILi32EEEEEENS_12float_e5m2_tENS5_IJlSC_lEEESK_SL_NS4_8TiledMMAINS4_8MMA_AtomIJNS4_4SM904GMMA30MMA_64x64x32_F32E5M2E5M2_SS_TNILNSP_7ScaleInE1ELSR_1EEEEEENS4_6LayoutISD_NS5_IJSC_NSA_ILi0EEESV_EEEEENS5_IJNS4_10UnderscoreESY_SY_EEEEENS4_13SM90_TMA_LOADENS4_14ComposedLayoutINS4_7SwizzleILi1ELi4ELi3EEENS4_18smem_ptr_flag_bitsILi8EEENSU_INS5_IJNSA_ILi8EEESI_EEENS5_IJSI_SC_EEEEEEEvNS4_8identityENS4_23SM90_TMA_LOAD_MULTICASTES1B_vS1C_EENS_8epilogue10collective6detail29Sm90TmaWarpSpecializedAdapterINS1G_15DefaultEpilogueISK_SL_SL_NS1F_6thread17LinearCombinationISK_Li1EffLNS1K_9ScaleType4KindE0ELNS_15FloatRoundStyleE2ESK_EENS1_15EpilogueDefaultEEEEEvvEEEEvNT_6ParamsE:
[----:B------:R-:W-:Y:S01]  /*0000*/  LDC R1, c[0x0][0x28] ;  /* 0x00000a00ff017b82 */ /* 0x000fe20000000800 */
[----:B------:R-:W0:Y:S01]  /*0010*/  S2R R0, SR_TID.X ;  /* 0x0000000000007919 */ /* 0x000e220000002100 */
[----:B------:R-:W-:Y:S01]  /*0020*/  ELECT P0, URZ, PT ;  /* 0x00000000003f782f */ /* 0x000fe20003800000 */
[----:B------:R-:W-:Y:S01]  /*0030*/  BSSY B0, `(.L_x_0) ;  /* 0x000000f000007945 */ /* 0x000fe20003800000 */
[--C-:B0-----:R-:W-:Y:S02]  /*0040*/  SHF.R.U32.HI R2, RZ, 0x5, R0.reuse ;  /* 0x00000005ff027819 */ /* 0x101fe40000011600 */
[----:B------:R-:W-:-:S03]  /*0050*/  SHF.R.U32.HI R3, RZ, 0x7, R0 ;  /* 0x00000007ff037819 */ /* 0x000fc60000011600 */
[----:B------:R-:W0:Y:S04]  /*0060*/  SHFL.IDX PT, R7, R2, RZ, 0x1f ;  /* 0x00001fff02077589 */ /* 0x000e2800000e0000 */
[----:B------:R1:W2:Y:S01]  /*0070*/  SHFL.IDX PT, R4, R3, RZ, 0x1f ;  /* 0x00001fff03047589 */ /* 0x0002a200000e0000 */
[----:B0-----:R-:W-:-:S13]  /*0080*/  ISETP.NE.OR P0, PT, R7, RZ, !P0 ;  /* 0x000000ff0700720c */ /* 0x001fda0004705670 */
[----:B-12---:R-:W-:Y:S05]  /*0090*/  @P0 BRA `(.L_x_1) ;  /* 0x0000000000200947 */ /* 0x006fea0003800000 */
[----:B------:R-:W-:Y:S02]  /*00a0*/  ULDC.64 UR4, c[0x0][0x198] ;  /* 0x0000660000047ab9 */ /* 0x000fe40000000a00 */
[----:B------:R-:W-:Y:S02]  /*00b0*/  UIADD3 UR6, UP0, UR4, 0xf0, URZ ;  /* 0x000000f004067890 */ /* 0x000fe4000ff1e03f */
[----:B------:R-:W-:Y:S02]  /*00c0*/  UIADD3 UR4, UP1, UR4, 0x1f0, URZ ;  /* 0x000001f004047890 */ /* 0x000fe4000ff3e03f */
[----:B------:R-:W-:Y:S02]  /*00d0*/  UIADD3.X UR7, URZ, UR5, URZ, UP0, !UPT ;  /* 0x000000053f077290 */ /* 0x000fe400087fe43f */
[----:B------:R-:W-:-:S07]  /*00e0*/  UIADD3.X UR5, URZ, UR5, URZ, UP1, !UPT ;  /* 0x000000053f057290 */ /* 0x000fce0008ffe43f */
[----:B------:R0:W-:Y:S02]  /*00f0*/  UTMACCTL.PF [UR6] ;  /* 0x00000000060079b9 */ /* 0x0001e40008040000 */
[----:B------:R0:W-:Y:S02]  /*0100*/  UTMACCTL.PF [UR4] ;  /* 0x00000000040079b9 */ /* 0x0001e40008040000 */
[----:B0-----:R-:W-:Y:S01]  /*0110*/  NOP ;  /* 0x0000000000007918 */ /* 0x001fe20000000000 */
.L_x_1:
[----:B------:R-:W-:Y:S05]  /*0120*/  BSYNC B0 ;  /* 0x0000000000007941 */ /* 0x000fea0003800000 */
.L_x_0:
[----:B------:R-:W0:Y:S02]  /*0130*/  SHFL.IDX PT, R3, R2, RZ, 0x1f ;  /* 0x00001fff02037589 */ /* 0x000e2400000e0000 */
[----:B0-----:R-:W-:-:S13]  /*0140*/  ISETP.NE.AND P0, PT, R3, RZ, PT ;  /* 0x000000ff0300720c */ /* 0x001fda0003f05270 */
[----:B------:R-:W-:Y:S05]  /*0150*/  @P0 BRA `(.L_x_2) ;  /* 0x00000004006c0947 */ /* 0x000fea0003800000 */
[----:B------:R-:W-:Y:S01]  /*0160*/  ELECT P0, URZ, PT ;  /* 0x00000000003f782f */ /* 0x000fe20003800000 */
[----:B------:R-:W-:-:S12]  /*0170*/  BSSY B0, `(.L_x_2) ;  /* 0x0000059000007945 */ /* 0x000fd80003800000 */
[----:B------:R-:W-:Y:S05]  /*0180*/  @!P0 BRA `(.L_x_3) ;  /* 0x00000004005c8947 */ /* 0x000fea0003800000 */
[----:B------:R-:W0:Y:S01]  /*0190*/  S2UR UR8, SR_CgaCtaId ;  /* 0x00000000000879c3 */ /* 0x000e220000008800 */
[----:B------:R-:W-:Y:S01]  /*01a0*/  UMOV UR4, 0x400 ;  /* 0x0000040000047882 */ /* 0x000fe20000000000 */
[----:B------:R-:W-:Y:S01]  /*01b0*/  UMOV UR5, 0x1 ;  /* 0x0000000100057882 */ /* 0x000fe20000000000 */
[----:B------:R-:W-:Y:S02]  /*01c0*/  UMOV UR6, 0x4 ;  /* 0x0000000400067882 */ /* 0x000fe40000000000 */
[----:B------:R-:W-:-:S04]  /*01d0*/  UIADD3 UR6, -UR6, 0x100000, URZ ;  /* 0x0010000006067890 */ /* 0x000fc8000fffe13f */
[----:B------:R-:W-:Y:S02]  /*01e0*/  USHF.L.U32 UR7, UR6, 0xb, URZ ;  /* 0x0000000b06077899 */ /* 0x000fe4000800063f */
[----:B------:R-:W-:Y:S02]  /*01f0*/  USHF.L.U32 UR6, UR6, 0x1, URZ ;  /* 0x0000000106067899 */ /* 0x000fe4000800063f */
[----:B0-----:R-:W-:Y:S02]  /*0200*/  ULEA UR8, UR8, UR4, 0x18 ;  /* 0x0000000408087291 */ /* 0x001fe4000f8ec03f */
[----:B------:R-:W-:-:S04]  /*0210*/  UIADD3 UR4, -UR5, 0x100000, URZ ;  /* 0x0010000005047890 */ /* 0x000fc8000fffe13f */
[----:B------:R-:W-:Y:S02]  /*0220*/  USHF.L.U32 UR5, UR4, 0xb, URZ ;  /* 0x0000000b04057899 */ /* 0x000fe4000800063f */
[----:B------:R-:W-:Y:S01]  /*0230*/  USHF.L.U32 UR4, UR4, 0x1, URZ ;  /* 0x0000000104047899 */ /* 0x000fe2000800063f */
[----:B------:R-:W0:Y:S11]  /*0240*/  FENCE.VIEW.ASYNC.S ;  /* 0x00000000000073c6 */ /* 0x000e360000000000 */
[----:B0-----:R0:W1:Y:S01]  /*0250*/  SYNCS.EXCH.64 URZ, [UR8], UR4 ;  /* 0x00000004083f75b2 */ /* 0x0010620008000100 */
[----:B------:R0:W2:Y:S01]  /*0260*/  SYNCS.EXCH.64 URZ, [UR8+0x128], UR6 ;  /* 0x00012806083f75b2 */ /* 0x0000a20008000100 */
[----:B------:R0:W3:Y:S01]  /*0270*/  SYNCS.EXCH.64 URZ, [UR8+0x8], UR4 ;  /* 0x00000804083f75b2 */ /* 0x0000e20008000100 */
[----:B------:R0:W4:Y:S01]  /*0280*/  SYNCS.EXCH.64 URZ, [UR8+0x130], UR6 ;  /* 0x00013006083f75b2 */ /* 0x0001220008000100 */
[----:B------:R0:W0:Y:S01]  /*0290*/  SYNCS.EXCH.64 URZ, [UR8+0x10], UR4 ;  /* 0x00001004083f75b2 */ /* 0x0000220008000100 */
        /* <DEDUP_REMOVED lines=69> */
[----:B-1234-:R-:W-:Y:S01]  /*06f0*/  NOP ;  /* 0x0000000000007918 */ /* 0x01efe20000000000 */
.L_x_3:
[----:B0-----:R-:W-:Y:S05]  /*0700*/  BSYNC B0 ;  /* 0x0000000000007941 */ /* 0x001fea0003800000 */
.L_x_2:
[----:B------:R-:W-:Y:S01]  /*0710*/  SHF.R.S32.HI R5, RZ, 0x1f, R0 ;  /* 0x0000001fff057819 */ /* 0x000fe20000011400 */
[----:B------:R-:W0:Y:S01]  /*0720*/  SHFL.IDX PT, R2, R2, RZ, 0x1f ;  /* 0x00001fff02027589 */ /* 0x000e2200000e0000 */
[----:B------:R-:W1:Y:S01]  /*0730*/  S2UR UR8, SR_CTAID.X ;  /* 0x00000000000879c3 */ /* 0x000e620000002500 */
[----:B------:R-:W-:Y:S02]  /*0740*/  ELECT P0, URZ, PT ;  /* 0x00000000003f782f */ /* 0x000fe40003800000 */
[----:B------:R-:W-:Y:S01]  /*0750*/  LEA.HI R5, R5, R0, RZ, 0x7 ;  /* 0x0000000005057211 */ /* 0x000fe200078f38ff */
[----:B------:R-:W2:Y:S01]  /*0760*/  S2R R8, SR_CTAID.Y ;  /* 0x0000000000087919 */ /* 0x000ea20000002600 */
[----:B------:R-:W-:Y:S01]  /*0770*/  ULDC UR4, c[0x0][0x150] ;  /* 0x0000540000047ab9 */ /* 0x000fe20000000800 */
[----:B------:R-:W-:Y:S01]  /*0780*/  VIADD R16, R4, 0xffffffff ;  /* 0xffffffff04107836 */ /* 0x000fe20000000000 */
[----:B------:R-:W-:Y:S01]  /*0790*/  LOP3.LUT R5, R5, 0xffffff80, RZ, 0xc0, !PT ;  /* 0xffffff8005057812 */ /* 0x000fe200078ec0ff */
[----:B------:R-:W-:Y:S01]  /*07a0*/  NOP ;  /* 0x0000000000007918 */ /* 0x000fe20000000000 */
[----:B------:R-:W3:Y:S01]  /*07b0*/  LDC R12, c[0x0][0x144] ;  /* 0x00005100ff0c7b82 */ /* 0x000ee20000000800 */
[----:B------:R-:W-:Y:S01]  /*07c0*/  NOP ;  /* 0x0000000000007918 */ /* 0x000fe20000000000 */
[----:B------:R-:W-:Y:S01]  /*07d0*/  ISETP.GE.U32.AND P6, PT, R16, 0x2, PT ;  /* 0x000000021000780c */ /* 0x000fe20003fc6070 */
[----:B------:R-:W-:Y:S01]  /*07e0*/  IMAD.IADD R5, R0, 0x1, -R5 ;  /* 0x0000000100057824 */ /* 0x000fe200078e0a05 */
[----:B------:R-:W-:-:S04]  /*07f0*/  ISETP.NE.AND P3, PT, R4, RZ, PT ;  /* 0x000000ff0400720c */ /* 0x000fc80003f65270 */
[----:B------:R-:W-:Y:S01]  /*0800*/  SHF.R.S32.HI R6, RZ, 0x1f, R5 ;  /* 0x0000001fff067819 */ /* 0x000fe20000011405 */
[----:B------:R-:W4:Y:S03]  /*0810*/  LDC R14, c[0x0][0x140] ;  /* 0x00005000ff0e7b82 */ /* 0x000f260000000800 */
[----:B------:R-:W-:Y:S02]  /*0820*/  LEA.HI R6, R6, R5, RZ, 0x3 ;  /* 0x0000000506067211 */ /* 0x000fe400078f18ff */
[----:B0-----:R-:W-:Y:S02]  /*0830*/  ISETP.NE.OR P0, PT, R2, RZ, !P0 ;  /* 0x000000ff0200720c */ /* 0x001fe40004705670 */
[--C-:B------:R-:W-:Y:S02]  /*0840*/  SHF.R.S32.HI R2, RZ, 0x3, R6.reuse ;  /* 0x00000003ff027819 */ /* 0x100fe40000011406 */
[----:B------:R-:W-:-:S02]  /*0850*/  SHF.R.S32.HI R11, RZ, 0x1f, R6 ;  /* 0x0000001fff0b7819 */ /* 0x000fc40000011406 */
[----:B------:R-:W-:Y:S02]  /*0860*/  SHF.R.S32.HI R6, RZ, 0x1f, R3 ;  /* 0x0000001fff067819 */ /* 0x000fe40000011403 */
[----:B-1----:R-:W-:Y:S02]  /*0870*/  I2FP.F32.U32 R10, UR8 ;  /* 0x00000008000a7c45 */ /* 0x002fe40008201000 */
[----:B------:R-:W-:Y:S02]  /*0880*/  LEA.HI R11, R11, R2, RZ, 0x2 ;  /* 0x000000020b0b7211 */ /* 0x000fe400078f10ff */
[----:B------:R-:W-:Y:S01]  /*0890*/  LEA.HI R6, R6, R3, RZ, 0x2 ;  /* 0x0000000306067211 */ /* 0x000fe200078f10ff */
[----:B------:R-:W-:Y:S01]  /*08a0*/  FMUL R10, R10, UR4 ;  /* 0x000000040a0a7c20 */ /* 0x000fe20008400000 */
[----:B------:R-:W-:Y:S01]  /*08b0*/  LOP3.LUT R11, R11, 0xfffffffc, RZ, 0xc0, !PT ;  /* 0xfffffffc0b0b7812 */ /* 0x000fe200078ec0ff */
[----:B------:R-:W-:Y:S01]  /*08c0*/  VOTEU.ALL UP0, P0 ;  /* 0x00000000003f7886 */ /* 0x000fe20000000000 */
[----:B------:R-:W-:Y:S01]  /*08d0*/  LOP3.LUT R6, R6, 0x3ffffffc, RZ, 0xc0, !PT ;  /* 0x3ffffffc06067812 */ /* 0x000fe200078ec0ff */
[----:B------:R-:W-:Y:S01]  /*08e0*/  ULDC UR4, c[0x0][0x154] ;  /* 0x0000550000047ab9 */ /* 0x000fe20000000800 */
[----:B--2---:R-:W-:Y:S01]  /*08f0*/  I2FP.F32.U32 R13, R8 ;  /* 0x00000008000d7245 */ /* 0x004fe20000201000 */
[----:B------:R-:W0:Y:S01]  /*0900*/  F2I.U32.TRUNC.NTZ R10, R10 ;  /* 0x0000000a000a7305 */ /* 0x000e22000020f000 */
[----:B------:R-:W-:Y:S01]  /*0910*/  IMAD.IADD R11, R2, 0x1, -R11 ;  /* 0x00000001020b7824 */ /* 0x000fe200078e0a0b */
[----:B------:R-:W1:Y:S01]  /*0920*/  @!UP0 S2UR UR7, SR_CgaCtaId ;  /* 0x00000000000789c3 */ /* 0x000e620000008800 */
[----:B------:R-:W-:-:S02]  /*0930*/  IMAD.IADD R6, R3, 0x1, -R6 ;  /* 0x0000000103067824 */ /* 0x000fc400078e0a06 */
[----:B------:R-:W-:Y:S01]  /*0940*/  FMUL R13, R13, UR4 ;  /* 0x000000040d0d7c20 */ /* 0x000fe20008400000 */
[----:B------:R-:W-:Y:S01]  /*0950*/  UMOV UR4, 0x20 ;  /* 0x0000002000047882 */ /* 0x000fe20000000000 */
[----:B------:R-:W-:Y:S01]  /*0960*/  @!UP0 UMOV UR6, 0x400 ;  /* 0x0000040000068882 */ /* 0x000fe20000000000 */
[----:B------:R-:W-:Y:S01]  /*0970*/  IMAD R6, R6, 0x4, R11 ;  /* 0x0000000406067824 */ /* 0x000fe200078e020b */
[----:B------:R-:W-:-:S04]  /*0980*/  @!UP0 UIADD3 UR4, -UR4, 0x100000, URZ ;  /* 0x0010000004048890 */ /* 0x000fc8000fffe13f */
[----:B------:R-:W-:Y:S02]  /*0990*/  @!UP0 USHF.L.U32 UR5, UR4, 0xb, URZ ;  /* 0x0000000b04058899 */ /* 0x000fe4000800063f */
[----:B------:R-:W-:Y:S01]  /*09a0*/  @!UP0 USHF.L.U32 UR4, UR4, 0x1, URZ ;  /* 0x0000000104048899 */ /* 0x000fe2000800063f */
[----:B----4-:R-:W-:Y:S01]  /*09b0*/  ISETP.EQ.U32.AND P2, PT, R14, 0x1, PT ;  /* 0x000000010e00780c */ /* 0x010fe20003f42070 */
[----:B------:R-:W2:Y:S01]  /*09c0*/  LDC R11, c[0x0][0x148] ;  /* 0x00005200ff0b7b82 */ /* 0x000ea20000000800 */
[----:B------:R-:W4:Y:S01]  /*09d0*/  F2I.U32.TRUNC.NTZ R13, R13 ;  /* 0x0000000d000d7305 */ /* 0x000f22000020f000 */
[----:B------:R-:W-:Y:S01]  /*09e0*/  LEA.HI R2, R6, R6, RZ, 0x1 ;  /* 0x0000000606027211 */ /* 0x000fe200078f08ff */
[----:B------:R-:W-:Y:S01]  /*09f0*/  VOTEU.ALL UP1, P0 ;  /* 0x00000000003f7886 */ /* 0x000fe20000020000 */
[----:B0-----:R-:W-:Y:S02]  /*0a00*/  IMAD.MOV R15, RZ, RZ, -R10 ;  /* 0x000000ffff0f7224 */ /* 0x001fe400078e0a0a */
[----:B------:R-:W-:-:S02]  /*0a10*/  LOP3.LUT R3, R2, 0xfffffffe, RZ, 0xc0, !PT ;  /* 0xfffffffe02037812 */ /* 0x000fc400078ec0ff */
[----:B------:R-:W-:Y:S01]  /*0a20*/  SHF.R.S32.HI R2, RZ, 0x1f, R7 ;  /* 0x0000001fff027819 */ /* 0x000fe20000011407 */
[----:B---3--:R-:W-:Y:S02]  /*0a30*/  IMAD R10, R12, R15, UR8 ;  /* 0x000000080c0a7e24 */ /* 0x008fe4000f8e020f */
[----:B------:R-:W-:Y:S01]  /*0a40*/  IMAD.IADD R3, R6, 0x1, -R3 ;  /* 0x0000000106037824 */ /* 0x000fe200078e0a03 */
[----:B------:R-:W-:-:S04]  /*0a50*/  LEA.HI R2, R2, R7, RZ, 0x2 ;  /* 0x0000000702027211 */ /* 0x000fc800078f10ff */
[----:B------:R-:W-:Y:S01]  /*0a60*/  ISETP.NE.AND P4, PT, R3, R10, PT ;  /* 0x0000000a0300720c */ /* 0x000fe20003f85270 */
[----:B------:R-:W-:Y:S01]  /*0a70*/  IMAD.SHL.U32 R3, R6, 0x4, RZ ;  /* 0x0000000406037824 */ /* 0x000fe200078e00ff */
[----:B------:R-:W-:Y:S01]  /*0a80*/  LOP3.LUT R2, R2, 0xfffffffc, RZ, 0xc0, !PT ;  /* 0xfffffffc02027812 */ /* 0x000fe200078ec0ff */
[----:B----4-:R-:W-:Y:S01]  /*0a90*/  IMAD.MOV R20, RZ, RZ, -R13 ;  /* 0x000000ffff147224 */ /* 0x010fe200078e0a0d */
[----:B-1----:R-:W-:Y:S02]  /*0aa0*/  @!UP0 ULEA UR6, UR7, UR6, 0x18 ;  /* 0x0000000607068291 */ /* 0x002fe4000f8ec03f */
[----:B------:R-:W-:Y:S01]  /*0ab0*/  LOP3.LUT R3, R6, 0xc, R3, 0x78, !PT ;  /* 0x0000000c06037812 */ /* 0x000fe200078e7803 */
[----:B------:R-:W-:Y:S01]  /*0ac0*/  IMAD.IADD R7, R7, 0x1, -R2 ;  /* 0x0000000107077824 */ /* 0x000fe200078e0a02 */
[----:B------:R-:W-:Y:S01]  /*0ad0*/  VOTEU.ALL UP0, P0 ;  /* 0x00000000003f7886 */ /* 0x000fe20000000000 */
[----:B--2---:R-:W-:Y:S01]  /*0ae0*/  IMAD R13, R11, R20, R8 ;  /* 0x000000140b0d7224 */ /* 0x004fe200078e0208 */
[----:B------:R-:W-:Y:S01]  /*0af0*/  LOP3.LUT P0, RZ, R5, 0x7, RZ, 0xc0, !PT ;  /* 0x0000000705ff7812 */ /* 0x000fe2000780c0ff */
[----:B------:R-:W-:Y:S01]  /*0b00*/  IMAD.MOV.U32 R6, RZ, RZ, 0x1 ;  /* 0x00000001ff067424 */ /* 0x000fe200078e00ff */
[----:B------:R-:W-:-:S02]  /*0b10*/  ISETP.NE.AND P1, PT, R7, 0x3, PT ;  /* 0x000000030700780c */ /* 0x000fc40003f25270 */
[----:B------:R-:W-:Y:S02]  /*0b20*/  @P4 LEA.HI R2, R3, R3, RZ, 0x1 ;  /* 0x0000000303024211 */ /* 0x000fe400078f08ff */
[----:B------:R-:W-:Y:S01]  /*0b30*/  ISETP.EQ.OR P1, PT, R7, RZ, !P1 ;  /* 0x000000ff0700720c */ /* 0x000fe20004f22670 */
[----:B------:R-:W0:Y:S02]  /*0b40*/  FENCE.VIEW.ASYNC.S ;  /* 0x00000000000073c6 */ /* 0x000e240000000000 */
[----:B0-----:R0:W1:Y:S01]  /*0b50*/  @!UP0 SYNCS.EXCH.64 URZ, [UR6+0x260], UR4 ;  /* 0x00026004063f85b2 */ /* 0x0010620008000100 */
[----:B------:R-:W-:Y:S02]  /*0b60*/  @P4 SHF.R.S32.HI R2, RZ, 0x1, R2 ;  /* 0x00000001ff024819 */ /* 0x000fe40000011402 */
[----:B------:R-:W-:Y:S02]  /*0b70*/  ISETP.LT.U32.AND P0, PT, R3, 0x2, !P0 ;  /* 0x000000020300780c */ /* 0x000fe40004701070 */
[----:B------:R-:W-:-:S02]  /*0b80*/  @P4 ISETP.NE.AND P5, PT, R2, R13, PT ;  /* 0x0000000d0200420c */ /* 0x000fc40003fa5270 */
[----:B------:R-:W-:Y:S02]  /*0b90*/  ISETP.EQ.AND P1, PT, R4, RZ, P1 ;  /* 0x000000ff0400720c */ /* 0x000fe40000f22270 */
[----:B------:R-:W-:Y:S02]  /*0ba0*/  SEL R5, RZ, 0x1, !P0 ;  /* 0x00000001ff057807 */ /* 0x000fe40004000000 */
[----:B------:R-:W-:Y:S02]  /*0bb0*/  @P4 SEL R6, RZ, 0x1, P5 ;  /* 0x00000001ff064807 */ /* 0x000fe40002800000 */
[----:B------:R-:W-:Y:S02]  /*0bc0*/  SEL R2, RZ, 0x1, !P1 ;  /* 0x00000001ff027807 */ /* 0x000fe40004800000 */
[----:B------:R-:W-:Y:S01]  /*0bd0*/  LOP3.LUT R6, R6, R5, RZ, 0xc0, !PT ;  /* 0x0000000506067212 */ /* 0x000fe200078ec0ff */
[----:B------:R0:W2:Y:S01]  /*0be0*/  @!UP1 SYNCS.EXCH.64 URZ, [UR6+0x268], UR4 ;  /* 0x00026804063f95b2 */ /* 0x0000a20008000100 */
[----:B------:R-:W-:Y:S01]  /*0bf0*/  SEL R2, R2, 0x2, P6 ;  /* 0x0000000202027807 */ /* 0x000fe20003000000 */
[----:B------:R-:W-:Y:S01]  /*0c00*/  NOP ;  /* 0x0000000000007918 */ /* 0x000fe20000000000 */
[----:B------:R-:W-:Y:S05]  /*0c10*/  @!P2 BRA `(.L_x_4) ;  /* 0x000000000008a947 */ /* 0x000fea0003800000 */
[----:B-12---:R-:W-:Y:S01]  /*0c20*/  UCGABAR_ARV ;  /* 0x00000000000079c7 */ /* 0x006fe20008000000 */
[----:B------:R-:W-:Y:S05]  /*0c30*/  BRA `(.L_x_5) ;  /* 0x0000000000047947 */ /* 0x000fea0003800000 */
.L_x_4:
[----:B-12---:R-:W-:Y:S01]  /*0c40*/  NOP ;  /* 0x0000000000007918 */ /* 0x006fe20000000000 */
.L_x_5:
[----:B------:R-:W1:Y:S01]  /*0c50*/  LDC R4, c[0x0][0x65c] ;  /* 0x00019700ff047b82 */ /* 0x000e620000000800 */
[----:B------:R-:W-:Y:S01]  /*0c60*/  IMAD.MOV.U32 R5, RZ, RZ, RZ ;  /* 0x000000ffff057224 */ /* 0x000fe200078e00ff */
[----:B-1----:R-:W-:Y:S01]  /*0c70*/  ISETP.NE.AND P4, PT, R4, 0x1, PT ;  /* 0x000000010400780c */ /* 0x002fe20003f85270 */
[----:B------:R-:W-:-:S12]  /*0c80*/  IMAD.U32 R4, RZ, RZ, UR8 ;  /* 0x00000008ff047e24 */ /* 0x000fd8000f8e00ff */
[----:B------:R-:W1:Y:S01]  /*0c90*/  @P4 LDC R15, c[0x0][0x10] ;  /* 0x00000400ff0f4b82 */ /* 0x000e620000000800 */
[----:B------:R-:W-:Y:S02]  /*0ca0*/  @P4 IMAD.MOV.U32 R9, RZ, RZ, RZ ;  /* 0x000000ffff094224 */ /* 0x000fe400078e00ff */
[----:B------:R-:W-:-:S05]  /*0cb0*/  @P4 IMAD.MOV.U32 R17, RZ, RZ, RZ ;  /* 0x000000ffff114224 */ /* 0x000fca00078e00ff */
[----:B------:R-:W2:Y:S01]  /*0cc0*/  @!P4 LDC R13, c[0x0][0xc] ;  /* 0x00000300ff0dcb82 */ /* 0x000ea20000000800 */
[----:B-1----:R-:W-:-:S04]  /*0cd0*/  @P4 IMAD.WIDE.U32 R14, R15, UR8, R8 ;  /* 0x000000080f0e4c25 */ /* 0x002fc8000f8e0008 */
[----:B--2---:R-:W-:-:S04]  /*0ce0*/  @!P4 IMAD.WIDE.U32 R12, R8, R13, R4 ;  /* 0x0000000d080cc225 */ /* 0x004fc800078e0004 */
[----:B------:R-:W-:Y:S02]  /*0cf0*/  @P4 IMAD.MOV.U32 R4, RZ, RZ, R14 ;  /* 0x000000ffff044224 */ /* 0x000fe400078e000e */
[----:B------:R-:W-:Y:S02]  /*0d00*/  @P4 IMAD.IADD R5, R15, 0x1, R17 ;  /* 0x000000010f054824 */ /* 0x000fe400078e0211 */
[----:B------:R-:W-:Y:S02]  /*0d10*/  @!P4 IMAD.MOV.U32 R4, RZ, RZ, R12 ;  /* 0x000000ffff04c224 */ /* 0x000fe400078e000c */
[----:B------:R-:W-:Y:S01]  /*0d20*/  @!P4 IMAD.MOV.U32 R5, RZ, RZ, R13 ;  /* 0x000000ffff05c224 */ /* 0x000fe200078e000d */
[----:B------:R-:W-:Y:S06]  /*0d30*/  @!P2 BRA `(.L_x_6) ;  /* 0x00000000000ca947 */ /* 0x000fec0003800000 */
[----:B------:R-:W-:Y:S01]  /*0d40*/  UCGABAR_WAIT ;  /* 0x0000000000007dc7 */ /* 0x000fe20008000000 */
[----:B------:R-:W-:Y:S01]  /*0d50*/  CCTL.IVALL ;  /* 0x00000000ff00798f */ /* 0x000fe20002000000 */
[----:B------:R-:W-:Y:S05]  /*0d60*/  BRA `(.L_x_7) ;  /* 0x0000000000047947 */ /* 0x000fea0003800000 */
.L_x_6:
[----:B------:R-:W-:Y:S06]  /*0d70*/  BAR.SYNC.DEFER_BLOCKING 0x0 ;  /* 0x0000000000007b1d */ /* 0x000fec0000010000 */
.L_x_7:
[----:B------:R-:W-:Y:S05]  /*0d80*/  @!P3 BRA `(.L_x_8) ;  /* 0x0000004800dcb947 */ /* 0x000fea0003800000 */
[----:B------:R-:W-:-:S13]  /*0d90*/  ISETP.GT.U32.AND P0, PT, R16, 0x1, PT ;  /* 0x000000011000780c */ /* 0x000fda0003f04070 */
[----:B0-----:R-:W-:Y:S05]  /*0da0*/  @P0 EXIT ;  /* 0x000000000000094d */ /* 0x001fea0003800000 */
[----:B------:R-:W-:Y:S01]  /*0db0*/  ULDC.64 UR4, c[0x0][0x650] ;  /* 0x0001940000047ab9 */ /* 0x000fe20000000a00 */
[----:B------:R-:W-:Y:S01]  /*0dc0*/  PRMT R14, RZ, 0x7610, R14 ;  /* 0x00007610ff0e7816 */ /* 0x000fe2000000000e */
[----:B------:R-:W-:Y:S01]  /*0dd0*/  IMAD.MOV.U32 R71, RZ, RZ, -0x1 ;  /* 0xffffffffff477424 */ /* 0x000fe200078e00ff */
[----:B------:R-:W-:Y:S01]  /*0de0*/  ISETP.GE.U32.AND P0, PT, R4, UR4, PT ;  /* 0x0000000404007c0c */ /* 0x000fe2000bf06070 */
[----:B------:R-:W-:Y:S02]  /*0df0*/  IMAD.MOV.U32 R15, RZ, RZ, -0x1 ;  /* 0xffffffffff0f7424 */ /* 0x000fe400078e00ff */
[----:B------:R-:W-:Y:S01]  /*0e00*/  IMAD.MOV.U32 R73, RZ, RZ, -0x1 ;  /* 0xffffffffff497424 */ /* 0x000fe200078e00ff */
[----:B------:R-:W-:-:S13]  /*0e10*/  ISETP.GE.U32.AND.EX P0, PT, R5, UR5, PT, P0 ;  /* 0x0000000505007c0c */ /* 0x000fda000bf06100 */
[----:B------:R-:W-:Y:S05]  /*0e20*/  @P0 BRA `(.L_x_9) ;  /* 0x0000000400240947 */ /* 0x000fea0003800000 */
[----:B------:R-:W0:Y:S01]  /*0e30*/  LDC.64 R22, c[0x0][0x628] ;  /* 0x00018a00ff167b82 */ /* 0x000e220000000a00 */
[----:B------:R-:W-:Y:S02]  /*0e40*/  IMAD.MOV.U32 R12, RZ, RZ, R4 ;  /* 0x000000ffff0c7224 */ /* 0x000fe400078e0004 */
[----:B------:R-:W-:-:S05]  /*0e50*/  IMAD.MOV.U32 R13, RZ, RZ, R5 ;  /* 0x000000ffff0d7224 */ /* 0x000fca00078e0005 */
[----:B------:R-:W1:Y:S08]  /*0e60*/  LDC R18, c[0x0][0x630] ;  /* 0x00018c00ff127b82 */ /* 0x000e700000000800 */
[----:B------:R-:W2:Y:S01]  /*0e70*/  LDC.64 R24, c[0x0][0x620] ;  /* 0x00018800ff187b82 */ /* 0x000ea20000000a00 */
[----:B0-----:R-:W-:-:S04]  /*0e80*/  ISETP.NE.U32.AND P0, PT, R22, RZ, PT ;  /* 0x000000ff1600720c */ /* 0x001fc80003f05070 */
[----:B------:R-:W-:-:S13]  /*0e90*/  ISETP.NE.AND.EX P0, PT, R23, RZ, PT, P0 ;  /* 0x000000ff1700720c */ /* 0x000fda0003f05300 */
[----:B-12---:R-:W-:Y:S05]  /*0ea0*/  @!P0 BRA `(.L_x_10) ;  /* 0x0000000000288947 */ /* 0x006fea0003800000 */
[----:B------:R-:W0:Y:S02]  /*0eb0*/  LDC R7, c[0x0][0x634] ;  /* 0x00018d00ff077b82 */ /* 0x000e240000000800 */
[----:B0-----:R-:W-:-:S05]  /*0ec0*/  IADD3 R7, P0, R4, R7, RZ ;  /* 0x0000000704077210 */ /* 0x001fca0007f1e0ff */
[----:B------:R-:W-:-:S04]  /*0ed0*/  IMAD.X R19, RZ, RZ, R5, P0 ;  /* 0x000000ffff137224 */ /* 0x000fc800000e0605 */
[----:B------:R-:W-:-:S04]  /*0ee0*/  IMAD.WIDE.U32 R12, R19, R22, RZ ;  /* 0x00000016130c7225 */ /* 0x000fc800078e00ff */
[----:B------:R-:W-:-:S04]  /*0ef0*/  IMAD.WIDE.U32 R14, P0, R7, R23, R12 ;  /* 0x00000017070e7225 */ /* 0x000fc8000780000c */
[----:B------:R-:W-:-:S04]  /*0f00*/  IMAD.WIDE.U32 R12, R7, R22, RZ ;  /* 0x00000016070c7225 */ /* 0x000fc800078e00ff */
[----:B------:R-:W-:Y:S01]  /*0f10*/  IMAD.X R17, RZ, RZ, RZ, P0 ;  /* 0x000000ffff117224 */ /* 0x000fe200000e06ff */
[----:B------:R-:W-:Y:S01]  /*0f20*/  IADD3 RZ, P0, R13, R14, RZ ;  /* 0x0000000e0dff7210 */ /* 0x000fe20007f1e0ff */
[----:B------:R-:W-:-:S04]  /*0f30*/  IMAD.MOV.U32 R16, RZ, RZ, R15 ;  /* 0x000000ffff107224 */ /* 0x000fc800078e000f */
[----:B------:R-:W-:-:S08]  /*0f40*/  IMAD.WIDE.U32.X R12, R19, R23, R16, P0 ;  /* 0x00000017130c7225 */ /* 0x000fd000000e0410 */
.L_x_10:
[----:B------:R-:W0:Y:S01]  /*0f50*/  LDC.64 R28, c[0x0][0x640] ;  /* 0x00019000ff1c7b82 */ /* 0x000e220000000a00 */
[--C-:B------:R-:W-:Y:S01]  /*0f60*/  SHF.R.U64 R73, R12, R18, R13.reuse ;  /* 0x000000120c497219 */ /* 0x100fe2000000120d */
[----:B------:R-:W-:Y:S01]  /*0f70*/  IMAD R27, R11, R20, R8 ;  /* 0x000000140b1b7224 */ /* 0x000fe200078e0208 */
[----:B------:R-:W-:Y:S01]  /*0f80*/  SHF.R.U32.HI R7, RZ, R18, R13 ;  /* 0x00000012ff077219 */ /* 0x000fe2000001160d */
[----:B------:R-:W-:Y:S01]  /*0f90*/  IMAD.MOV.U32 R23, RZ, RZ, 0x1 ;  /* 0x00000001ff177424 */ /* 0x000fe200078e00ff */
[----:B------:R-:W-:-:S03]  /*0fa0*/  IADD3 R9, P0, RZ, -R73, RZ ;  /* 0x80000049ff097210 */ /* 0x000fc60007f1e0ff */
[----:B------:R-:W1:Y:S02]  /*0fb0*/  LDC R22, c[0x0][0x618] ;  /* 0x00018600ff167b82 */ /* 0x000e640000000800 */
[----:B------:R-:W-:Y:S02]  /*0fc0*/  IMAD.X R7, RZ, RZ, ~R7, P0 ;  /* 0x000000ffff077224 */ /* 0x000fe400000e0e07 */
[----:B------:R-:W-:-:S04]  /*0fd0*/  IMAD.WIDE.U32 R12, R9, R24, R4 ;  /* 0x00000018090c7225 */ /* 0x000fc800078e0004 */
[----:B------:R-:W2:Y:S01]  /*0fe0*/  LDC R18, c[0x0][0x608] ;  /* 0x00018200ff127b82 */ /* 0x000ea20000000800 */
[----:B------:R-:W-:Y:S02]  /*0ff0*/  IMAD R14, R7, R24, RZ ;  /* 0x00000018070e7224 */ /* 0x000fe400078e02ff */
[----:B------:R-:W-:Y:S02]  /*1000*/  IMAD.MOV.U32 R7, RZ, RZ, -0x1 ;  /* 0xffffffffff077424 */ /* 0x000fe400078e00ff */
[----:B------:R-:W-:-:S03]  /*1010*/  IMAD R9, R9, R25, R14 ;  /* 0x0000001909097224 */ /* 0x000fc600078e020e */
[----:B------:R-:W3:Y:S01]  /*1020*/  LDC R26, c[0x0][0x658] ;  /* 0x00019600ff1a7b82 */ /* 0x000ee20000000800 */
[----:B------:R-:W-:Y:S01]  /*1030*/  IMAD.IADD R9, R13, 0x1, R9 ;  /* 0x000000010d097824 */ /* 0x000fe200078e0209 */
[----:B0-----:R-:W-:-:S04]  /*1040*/  ISETP.NE.U32.AND P0, PT, R28, RZ, PT ;  /* 0x000000ff1c00720c */ /* 0x001fc80003f05070 */
[----:B------:R-:W-:Y:S02]  /*1050*/  ISETP.NE.AND.EX P0, PT, R29, RZ, PT, P0 ;  /* 0x000000ff1d00720c */ /* 0x000fe40003f05300 */
[----:B------:R-:W0:Y:S01]  /*1060*/  LDC R24, c[0x0][0x600] ;  /* 0x00018000ff187b82 */ /* 0x000e220000000800 */
[-CC-:B-1----:R-:W-:Y:S02]  /*1070*/  SHF.R.U64 R16, R12, R22.reuse, R9.reuse ;  /* 0x000000160c107219 */ /* 0x182fe40000001209 */
[----:B------:R-:W-:-:S05]  /*1080*/  SHF.R.U32.HI R9, RZ, R22, R9 ;  /* 0x00000016ff097219 */ /* 0x000fca0000011609 */
[----:B------:R-:W1:Y:S01]  /*1090*/  LDC R19, c[0x0][0x648] ;  /* 0x00019200ff137b82 */ /* 0x000e620000000800 */
[-CC-:B--2---:R-:W-:Y:S02]  /*10a0*/  SHF.R.U64 R22, R16, R18.reuse, R9.reuse ;  /* 0x0000001210167219 */ /* 0x184fe40000001209 */
[----:B------:R-:W-:-:S05]  /*10b0*/  SHF.R.U32.HI R9, RZ, R18, R9 ;  /* 0x00000012ff097219 */ /* 0x000fca0000011609 */
[----:B------:R-:W2:Y:S01]  /*10c0*/  LDC R21, c[0x0][0x638] ;  /* 0x00018e00ff157b82 */ /* 0x000ea20000000800 */
[-CC-:B---3--:R-:W-:Y:S02]  /*10d0*/  SHF.R.U64 R18, R22, R26.reuse, R9.reuse ;  /* 0x0000001a16127219 */ /* 0x188fe40000001209 */
[-C--:B------:R-:W-:Y:S02]  /*10e0*/  SHF.L.U32 R7, R7, R26.reuse, RZ ;  /* 0x0000001a07077219 */ /* 0x080fe400000006ff */
[----:B------:R-:W-:Y:S01]  /*10f0*/  SHF.R.U32.HI R9, RZ, R26, R9 ;  /* 0x0000001aff097219 */ /* 0x000fe20000011609 */
[----:B------:R-:W-:Y:S01]  /*1100*/  IMAD.MOV.U32 R8, RZ, RZ, R18 ;  /* 0x000000ffff087224 */ /* 0x000fe200078e0012 */
[----:B------:R-:W-:Y:S01]  /*1110*/  LOP3.LUT R11, RZ, R7, RZ, 0x33, !PT ;  /* 0x00000007ff0b7212 */ /* 0x000fe200078e33ff */
[----:B------:R-:W3:Y:S01]  /*1120*/  LDC R25, c[0x0][0x610] ;  /* 0x00018400ff197b82 */ /* 0x000ee20000000800 */
[----:B------:R-:W-:Y:S05]  /*1130*/  @!P0 BRA `(.L_x_11) ;  /* 0x0000000000288947 */ /* 0x000fea0003800000 */
[----:B------:R-:W4:Y:S02]  /*1140*/  LDC R7, c[0x0][0x64c] ;  /* 0x00019300ff077b82 */ /* 0x000f240000000800 */
[----:B----4-:R-:W-:-:S05]  /*1150*/  IADD3 R7, P0, R18, R7, RZ ;  /* 0x0000000712077210 */ /* 0x010fca0007f1e0ff */
        /* <DEDUP_REMOVED lines=8> */
.L_x_11:
[----:B-1----:R-:W-:Y:S01]  /*11e0*/  SHF.R.U64 R9, R8, R19, R9 ;  /* 0x0000001308097219 */ /* 0x002fe20000001209 */
[----:B------:R-:W-:Y:S01]  /*11f0*/  IMAD.MOV.U32 R14, RZ, RZ, 0x1 ;  /* 0x00000001ff0e7424 */ /* 0x000fe200078e00ff */
[----:B------:R-:W-:Y:S01]  /*1200*/  LOP3.LUT R8, R22, R11, RZ, 0xc0, !PT ;  /* 0x0000000b16087212 */ /* 0x000fe200078ec0ff */
[----:B0-----:R-:W-:Y:S01]  /*1210*/  VIADD R11, R24, 0xffffffff ;  /* 0xffffffff180b7836 */ /* 0x001fe20000000000 */
[----:B------:R-:W-:Y:S01]  /*1220*/  SHF.L.U32 R7, R23, R26, RZ ;  /* 0x0000001a17077219 */ /* 0x000fe200000006ff */
[----:B------:R-:W-:Y:S01]  /*1230*/  IMAD.MOV R12, RZ, RZ, -R9 ;  /* 0x000000ffff0c7224 */ /* 0x000fe200078e0a09 */
[----:B------:R-:W-:Y:S02]  /*1240*/  SEL R10, R10, R27, !P4 ;  /* 0x0000001b0a0a7207 */ /* 0x000fe40006000000 */
[----:B------:R-:W-:Y:S01]  /*1250*/  LOP3.LUT R11, R16, R11, RZ, 0xc0, !PT ;  /* 0x0000000b100b7212 */ /* 0x000fe200078ec0ff */
[----:B------:R-:W-:Y:S02]  /*1260*/  IMAD R9, R7, R9, R8 ;  /* 0x0000000907097224 */ /* 0x000fe400078e0208 */
[----:B--2---:R-:W-:-:S02]  /*1270*/  IMAD R7, R12, R21, R18 ;  /* 0x000000150c077224 */ /* 0x004fc400078e0212 */
[----:B---3--:R-:W-:Y:S02]  /*1280*/  IMAD R10, R9, R25, R10 ;  /* 0x00000019090a7224 */ /* 0x008fe400078e020a */
[----:B------:R-:W-:-:S05]  /*1290*/  IMAD R7, R7, R24, R11 ;  /* 0x0000001807077224 */ /* 0x000fca00078e020b */
[----:B------:R-:W-:Y:S02]  /*12a0*/  SEL R15, R7, R10, !P4 ;  /* 0x0000000a070f7207 */ /* 0x000fe40006000000 */
[----:B------:R-:W-:-:S07]  /*12b0*/  SEL R71, R10, R7, !P4 ;  /* 0x000000070a477207 */ /* 0x000fce0006000000 */
.L_x_9:
[----:B------:R-:W-:-:S08]  /*12c0*/  NOP ;  /* 0x0000000000007918 */ /* 0x000fd00000000000 */
[----:B------:R-:W0:Y:S02]  /*12d0*/  USETMAXREG.TRY_ALLOC.CTAPOOL UP0, 0xe8 ;  /* 0x000000e8000079c8 */ /* 0x000e240008000600 */
[----:B0-----:R-:W-:-:S13]  /*12e0*/  PLOP3.LUT P0, PT, PT, PT, UP0, 0x80, 0x0 ;  /* 0x000000000000781c */ /* 0x001fda0003f0f008 */
[----:B------:R-:W-:Y:S05]  /*12f0*/  @!P0 BRA `(.L_x_9) ;  /* 0xfffffffc00f08947 */ /* 0x000fea000383ffff */
[----:B------:R-:W-:Y:S01]  /*1300*/  ULDC.64 UR4, c[0x0][0x598] ;  /* 0x0001660000047ab9 */ /* 0x000fe20000000a00 */
[----:B------:R-:W-:Y:S01]  /*1310*/  ULDC.64 UR18, c[0x0][0x208] ;  /* 0x0000820000127ab9 */ /* 0x000fe20000000a00 */
[----:B------:R-:W-:-:S04]  /*1320*/  ISETP.NE.U32.AND P0, PT, RZ, UR4, PT ;  /* 0x00000004ff007c0c */ /* 0x000fc8000bf05070 */
[----:B------:R-:W-:-:S13]  /*1330*/  ISETP.NE.AND.EX P0, PT, RZ, UR5, PT, P0 ;  /* 0x00000005ff007c0c */ /* 0x000fda000bf05300 */
[----:B------:R-:W-:Y:S05]  /*1340*/  @!P0 BRA `(.L_x_12) ;  /* 0x00000000001c8947 */ /* 0x000fea0003800000 */
[----:B------:R-:W0:Y:S02]  /*1350*/  LDC.64 R8, c[0x0][0x598] ;  /* 0x00016600ff087b82 */ /* 0x000e240000000a00 */
[----:B0-----:R-:W2:Y:S02]  /*1360*/  LDG.E.64 R8, desc[UR18][R8.64] ;  /* 0x0000001208087981 */ /* 0x001ea4000c1e1b00 */
[----:B--2---:R-:W-:-:S04]  /*1370*/  ISETP.NE.U32.AND P0, PT, R8, RZ, PT ;  /* 0x000000ff0800720c */ /* 0x004fc80003f05070 */
[----:B------:R-:W-:-:S13]  /*1380*/  ISETP.NE.AND.EX P0, PT, R9, RZ, PT, P0 ;  /* 0x000000ff0900720c */ /* 0x000fda0003f05300 */
[----:B------:R-:W-:Y:S05]  /*1390*/  @!P0 BRA `(.L_x_12) ;  /* 0x0000000000088947 */ /* 0x000fea0003800000 */
[----:B------:R0:W5:Y:S01]  /*13a0*/  LD.E R7, desc[UR18][R8.64] ;  /* 0x0000001208077980 */ /* 0x000162000c101900 */
[----:B------:R-:W-:Y:S05]  /*13b0*/  BRA `(.L_x_13) ;  /* 0x0000000000207947 */ /* 0x000fea0003800000 */
.L_x_12:
[----:B------:R-:W-:Y:S02]  /*13c0*/  ULDC.64 UR4, c[0x0][0x588] ;  /* 0x0001620000047ab9 */ /* 0x000fe40000000a00 */
[----:B------:R-:W-:-:S04]  /*13d0*/  ISETP.NE.U32.AND P0, PT, RZ, UR4, PT ;  /* 0x00000004ff007c0c */ /* 0x000fc8000bf05070 */
[----:B------:R-:W-:-:S13]  /*13e0*/  ISETP.NE.AND.EX P0, PT, RZ, UR5, PT, P0 ;  /* 0x00000005ff007c0c */ /* 0x000fda000bf05300 */
[----:B------:R-:W-:Y:S05]  /*13f0*/  @!P0 BRA `(.L_x_14) ;  /* 0x00000000000c8947 */ /* 0x000fea0003800000 */
[----:B------:R-:W0:Y:S02]  /*1400*/  LDC.64 R8, c[0x0][0x588] ;  /* 0x00016200ff087b82 */ /* 0x000e240000000a00 */
[----:B0-----:R1:W5:Y:S01]  /*1410*/  LDG.E R7, desc[UR18][R8.64] ;  /* 0x0000001208077981 */ /* 0x001362000c1e1900 */
[----:B------:R-:W-:Y:S05]  /*1420*/  BRA `(.L_x_13) ;  /* 0x0000000000047947 */ /* 0x000fea0003800000 */
.L_x_14:
[----:B------:R-:W2:Y:S02]  /*1430*/  LDC R7, c[0x0][0x580] ;  /* 0x00016000ff077b82 */ /* 0x000ea40000000800 */
.L_x_13:
[----:B------:R-:W-:Y:S02]  /*1440*/  ULDC.64 UR4, c[0x0][0x5a0] ;  /* 0x0001680000047ab9 */ /* 0x000fe40000000a00 */
[----:B------:R-:W-:-:S04]  /*1450*/  ISETP.NE.U32.AND P0, PT, RZ, UR4, PT ;  /* 0x00000004ff007c0c */ /* 0x000fc8000bf05070 */
[----:B------:R-:W-:-:S13]  /*1460*/  ISETP.NE.AND.EX P0, PT, RZ, UR5, PT, P0 ;  /* 0x00000005ff007c0c */ /* 0x000fda000bf05300 */
[----:B------:R-:W-:Y:S05]  /*1470*/  @!P0 BRA `(.L_x_15) ;  /* 0x00000000001c8947 */ /* 0x000fea0003800000 */
[----:B01----:R-:W0:Y:S02]  /*1480*/  LDC.64 R8, c[0x0][0x5a0] ;  /* 0x00016800ff087b82 */ /* 0x003e240000000a00 */
[----:B0-----:R-:W3:Y:S02]  /*1490*/  LDG.E.64 R8, desc[UR18][R8.64] ;  /* 0x0000001208087981 */ /* 0x001ee4000c1e1b00 */
[----:B---3--:R-:W-:-:S04]  /*14a0*/  ISETP.NE.U32.AND P0, PT, R8, RZ, PT ;  /* 0x000000ff0800720c */ /* 0x008fc80003f05070 */
[----:B------:R-:W-:-:S13]  /*14b0*/  ISETP.NE.AND.EX P0, PT, R9, RZ, PT, P0 ;  /* 0x000000ff0900720c */ /* 0x000fda0003f05300 */
[----:B------:R-:W-:Y:S05]  /*14c0*/  @!P0 BRA `(.L_x_15) ;  /* 0x0000000000088947 */ /* 0x000fea0003800000 */
[----:B------:R0:W5:Y:S01]  /*14d0*/  LD.E R12, desc[UR18][R8.64] ;  /* 0x00000012080c7980 */ /* 0x000162000c101900 */
[----:B------:R-:W-:Y:S05]  /*14e0*/  BRA `(.L_x_16) ;  /* 0x0000000000207947 */ /* 0x000fea0003800000 */
.L_x_15:
[----:B------:R-:W-:Y:S02]  /*14f0*/  ULDC.64 UR4, c[0x0][0x590] ;  /* 0x0001640000047ab9 */ /* 0x000fe40000000a00 */
[----:B------:R-:W-:-:S04]  /*1500*/  ISETP.NE.U32.AND P0, PT, RZ, UR4, PT ;  /* 0x00000004ff007c0c */ /* 0x000fc8000bf05070 */
[----:B------:R-:W-:-:S13]  /*1510*/  ISETP.NE.AND.EX P0, PT, RZ, UR5, PT, P0 ;  /* 0x00000005ff007c0c */ /* 0x000fda000bf05300 */
[----:B------:R-:W-:Y:S05]  /*1520*/  @!P0 BRA `(.L_x_17) ;  /* 0x00000000000c8947 */ /* 0x000fea0003800000 */
[----:B------:R-:W3:Y:S02]  /*1530*/  LDC.64 R12, c[0x0][0x590] ;  /* 0x00016400ff0c7b82 */ /* 0x000ee40000000a00 */
[----:B---3--:R3:W5:Y:S01]  /*1540*/  LDG.E R12, desc[UR18][R12.64] ;  /* 0x000000120c0c7981 */ /* 0x008762000c1e1900 */
[----:B------:R-:W-:Y:S05]  /*1550*/  BRA `(.L_x_16) ;  /* 0x0000000000047947 */ /* 0x000fea0003800000 */
.L_x_17:
[----:B------:R-:W4:Y:S02]  /*1560*/  LDC R12, c[0x0][0x584] ;  /* 0x00016100ff0c7b82 */ /* 0x000f240000000800 */
.L_x_16:
[----:B------:R-:W-:-:S13]  /*1570*/  LOP3.LUT P0, RZ, R14, 0xff, RZ, 0xc0, !PT ;  /* 0x000000ff0eff7812 */ /* 0x000fda000780c0ff */
[----:B------:R-:W-:Y:S05]  /*1580*/  @!P0 EXIT ;  /* 0x000000000000894d */ /* 0x000fea0003800000 */
[----:B------:R-:W-:Y:S01]  /*1590*/  ULDC UR4, c[0x0][0x28c] ;  /* 0x0000a30000047ab9 */ /* 0x000fe20000000800 */
[----:B------:R-:W-:Y:S01]  /*15a0*/  LOP3.LUT R81, R2, 0x1, RZ, 0xfc, !PT ;  /* 0x0000000102517812 */ /* 0x000fe200078efcff */
[----:B------:R-:W-:-:S04]  /*15b0*/  UIADD3 UR4, UR4, 0x1f, URZ ;  /* 0x0000001f04047890 */ /* 0x000fc8000fffe03f */
[----:B------:R-:W-:-:S04]  /*15c0*/  USHF.R.S32.HI UR5, URZ, 0x1f, UR4 ;  /* 0x0000001f3f057899 */ /* 0x000fc80008011404 */
[----:B------:R-:W-:-:S03]  /*15d0*/  ULEA.HI UR5, UR5, UR4, URZ, 0x5 ;  /* 0x0000000405057291 */ /* 0x000fc6000f8f283f */
[----:B------:R-:W-:Y:S01]  /*15e0*/  UMOV UR4, URZ ;  /* 0x0000003f00047c82 */ /* 0x000fe20008000000 */
[----:B------:R-:W-:-:S03]  /*15f0*/  USHF.R.S32.HI UR9, URZ, 0x5, UR5 ;  /* 0x000000053f097899 */ /* 0x000fc60008011405 */
[----:B------:R-:W-:-:S09]  /*1600*/  UMOV UR5, URZ ;  /* 0x0000003f00057c82 */ /* 0x000fd20008000000 */
.L_x_108:
[----:B01----:R-:W-:Y:S01]  /*1610*/  LOP3.LUT R8, R0, 0x80, RZ, 0xc0, !PT ;  /* 0x0000008000087812 */ /* 0x003fe200078ec0ff */
[----:B------:R-:W0:Y:S01]  /*1620*/  S2UR UR13, SR_CgaCtaId ;  /* 0x00000000000d79c3 */ /* 0x000e220000008800 */
[----:B------:R-:W-:Y:S01]  /*1630*/  UMOV UR12, 0x400 ;  /* 0x00000400000c7882 */ /* 0x000fe20000000000 */
[----:B------:R-:W-:Y:S01]  /*1640*/  UMOV UR6, URZ ;  /* 0x0000003f00067c82 */ /* 0x000fe20008000000 */
[----:B------:R-:W-:Y:S01]  /*1650*/  SHF.R.U32.HI R8, RZ, 0x7, R8 ;  /* 0x00000007ff087819 */ /* 0x000fe20000011608 */
[----:B------:R-:W-:Y:S01]  /*1660*/  UMOV UR7, URZ ;  /* 0x0000003f00077c82 */ /* 0x000fe20008000000 */
[----:B------:R-:W-:Y:S01]  /*1670*/  UMOV UR16, UR5 ;  /* 0x0000000500107c82 */ /* 0x000fe20008000000 */
[----:B------:R-:W-:Y:S01]  /*1680*/  CS2R R16, SRZ ;  /* 0x0000000000107805 */ /* 0x000fe2000001ff00 */
[----:B---3--:R-:W-:Y:S01]  /*1690*/  IMAD.MOV.U32 R13, RZ, RZ, RZ ;  /* 0x000000ffff0d7224 */ /* 0x008fe200078e00ff */
[----:B------:R-:W1:Y:S01]  /*16a0*/  LDC R9, c[0x0][0x28c] ;  /* 0x0000a300ff097b82 */ /* 0x000e620000000800 */
[----:B------:R-:W3:Y:S01]  /*16b0*/  SHFL.IDX PT, R8, R8, RZ, 0x1f ;  /* 0x00001fff08087589 */ /* 0x000ee200000e0000 */
[----:B------:R-:W-:-:S02]  /*16c0*/  CS2R R18, SRZ ;  /* 0x0000000000127805 */ /* 0x000fc4000001ff00 */
[----:B------:R-:W-:Y:S02]  /*16d0*/  CS2R R20, SRZ ;  /* 0x0000000000147805 */ /* 0x000fe4000001ff00 */
[----:B------:R-:W-:Y:S02]  /*16e0*/  CS2R R22, SRZ ;  /* 0x0000000000167805 */ /* 0x000fe4000001ff00 */
[----:B------:R-:W-:Y:S02]  /*16f0*/  CS2R R56, SRZ ;  /* 0x0000000000387805 */ /* 0x000fe4000001ff00 */
[----:B------:R-:W-:Y:S02]  /*1700*/  CS2R R58, SRZ ;  /* 0x00000000003a7805 */ /* 0x000fe4000001ff00 */
[----:B------:R-:W-:Y:S02]  /*1710*/  CS2R R60, SRZ ;  /* 0x00000000003c7805 */ /* 0x000fe4000001ff00 */
[----:B------:R-:W-:-:S02]  /*1720*/  CS2R R62, SRZ ;  /* 0x00000000003e7805 */ /* 0x000fc4000001ff00 */
[----:B------:R-:W-:Y:S02]  /*1730*/  CS2R R64, SRZ ;  /* 0x0000000000407805 */ /* 0x000fe4000001ff00 */
[----:B------:R-:W-:Y:S02]  /*1740*/  CS2R R66, SRZ ;  /* 0x0000000000427805 */ /* 0x000fe4000001ff00 */
[----:B------:R-:W-:Y:S01]  /*1750*/  CS2R R68, SRZ ;  /* 0x0000000000447805 */ /* 0x000fe2000001ff00 */
[----:B------:R-:W-:Y:S01]  /*1760*/  IMAD.MOV.U32 R70, RZ, RZ, RZ ;  /* 0x000000ffff467224 */ /* 0x000fe200078e00ff */
[----:B------:R-:W-:Y:S01]  /*1770*/  CS2R R74, SRZ ;  /* 0x00000000004a7805 */ /* 0x000fe2000001ff00 */
[----:B------:R-:W-:Y:S01]  /*1780*/  IMAD.MOV.U32 R72, RZ, RZ, RZ ;  /* 0x000000ffff487224 */ /* 0x000fe200078e00ff */
[----:B------:R-:W-:Y:S02]  /*1790*/  CS2R R76, SRZ ;  /* 0x00000000004c7805 */ /* 0x000fe4000001ff00 */
[----:B------:R-:W-:Y:S01]  /*17a0*/  CS2R R78, SRZ ;  /* 0x00000000004e7805 */ /* 0x000fe2000001ff00 */
[----:B------:R-:W-:Y:S01]  /*17b0*/  IMAD.MOV.U32 R80, RZ, RZ, RZ ;  /* 0x000000ffff507224 */ /* 0x000fe200078e00ff */
[----:B----4-:R-:W-:Y:S01]  /*17c0*/  CS2R R24, SRZ ;  /* 0x0000000000187805 */ /* 0x010fe2000001ff00 */
[----:B------:R-:W-:Y:S01]  /*17d0*/  IMAD.U32 R14, RZ, RZ, UR4 ;  /* 0x00000004ff0e7e24 */ /* 0x000fe2000f8e00ff */
[----:B------:R-:W-:-:S02]  /*17e0*/  CS2R R26, SRZ ;  /* 0x00000000001a7805 */ /* 0x000fc4000001ff00 */
[----:B------:R-:W-:Y:S02]  /*17f0*/  CS2R R28, SRZ ;  /* 0x00000000001c7805 */ /* 0x000fe4000001ff00 */
[----:B------:R-:W-:Y:S02]  /*1800*/  CS2R R30, SRZ ;  /* 0x00000000001e7805 */ /* 0x000fe4000001ff00 */
[----:B------:R-:W-:Y:S02]  /*1810*/  CS2R R32, SRZ ;  /* 0x0000000000207805 */ /* 0x000fe4000001ff00 */
[----:B-1----:R-:W-:Y:S02]  /*1820*/  ISETP.GE.AND P0, PT, R9, 0x1, PT ;  /* 0x000000010900780c */ /* 0x002fe40003f06270 */
[----:B------:R-:W-:Y:S02]  /*1830*/  CS2R R34, SRZ ;  /* 0x0000000000227805 */ /* 0x000fe4000001ff00 */
[----:B---3--:R-:W-:-:S02]  /*1840*/  R2UR UR8, R8 ;  /* 0x00000000080872ca */ /* 0x008fc400000e0000 */
        /* <DEDUP_REMOVED lines=8> */
[----:B------:R-:W-:Y:S02]  /*18d0*/  CS2R R52, SRZ ;  /* 0x0000000000347805 */ /* 0x000fe4000001ff00 */
[----:B------:R-:W-:Y:S01]  /*18e0*/  CS2R R54, SRZ ;  /* 0x0000000000367805 */ /* 0x000fe2000001ff00 */
[----:B------:R-:W-:-:S04]  /*18f0*/  ULEA.HI UR10, UR8, UR8, URZ, 0x1 ;  /* 0x00000008080a7291 */ /* 0x000fc8000f8f083f */
[----:B------:R-:W-:Y:S02]  /*1900*/  ULOP3.LUT UR11, UR10, 0x1ffffe, URZ, 0xc0, !UPT ;  /* 0x001ffffe0a0b7892 */ /* 0x000fe4000f8ec03f */
[----:B0-----:R-:W-:Y:S02]  /*1910*/  ULEA UR10, UR13, UR12, 0x18 ;  /* 0x0000000c0d0a7291 */ /* 0x001fe4000f8ec03f */
[----:B------:R-:W-:-:S03]  /*1920*/  UIADD3 UR11, UR8, -UR11, URZ ;  /* 0x8000000b080b7290 */ /* 0x000fc6000fffe03f */
[----:B------:R-:W-:Y:S01]  /*1930*/  UMOV UR8, URZ ;  /* 0x0000003f00087c82 */ /* 0x000fe20008000000 */
[----:B------:R-:W-:-:S04]  /*1940*/  ULEA UR11, UR11, UR10, 0xb ;  /* 0x0000000a0b0b7291 */ /* 0x000fc8000f8e583f */
[----:B------:R-:W-:-:S04]  /*1950*/  UIADD3 UR11, UR11, 0x300, URZ ;  /* 0x000003000b0b7890 */ /* 0x000fc8000fffe03f */
[----:B------:R-:W-:-:S04]  /*1960*/  USHF.R.U32.HI UR11, URZ, 0x4, UR11 ;  /* 0x000000043f0b7899 */ /* 0x000fc8000801160b */
[----:B------:R-:W-:Y:S01]  /*1970*/  ULOP3.LUT UR11, UR11, 0x3fff, URZ, 0xc0, !UPT ;  /* 0x00003fff0b0b7892 */ /* 0x000fe2000f8ec03f */
[----:B------:R-:W-:Y:S11]  /*1980*/  @!P0 BRA `(.L_x_18) ;  /* 0x0000000400608947 */ /* 0x000ff60003800000 */
[----:B------:R-:W-:-:S13]  /*1990*/  ISETP.NE.AND P1, PT, R81, 0x3, PT ;  /* 0x000000035100780c */ /* 0x000fda0003f25270 */
[----:B------:R-:W-:Y:S05]  /*19a0*/  @!P1 BRA `(.L_x_19) ;  /* 0x0000000000049947 */ /* 0x000fea0003800000 */
[----:B------:R-:W-:Y:S01]  /*19b0*/  BPT.TRAP 0x1 ;  /* 0x000000040000795c */ /* 0x000fe20000300000 */
.L_x_19:
[----:B------:R-:W-:Y:S01]  /*19c0*/  ULEA UR6, UR5, UR10, 0x3 ;  /* 0x0000000a05067291 */ /* 0x000fe2000f8e183f */
[----:B------:R-:W-:-:S05]  /*19d0*/  IMAD.U32 R8, RZ, RZ, UR4 ;  /* 0x00000004ff087e24 */ /* 0x000fca000f8e00ff */
[----:B------:R-:W-:-:S04]  /*19e0*/  SHF.L.U32 R8, R8, 0x1f, RZ ;  /* 0x0000001f08087819 */ /* 0x000fc800000006ff */
[----:B------:R0:W1:Y:S01]  /*19f0*/  SYNCS.PHASECHK.TRANS64.TRYWAIT P0, [UR6], R8 ;  /* 0x00000008ff0075a7 */ /* 0x0000620008000146 */
[----:B------:R-:W-:Y:S05]  /*1a00*/  @!P1 BRA `(.L_x_20) ;  /* 0x0000000000049947 */ /* 0x000fea0003800000 */
[----:B------:R-:W-:Y:S01]  /*1a10*/  BPT.TRAP 0x1 ;  /* 0x000000040000795c */ /* 0x000fe20000300000 */
.L_x_20:
[----:B-1----:R-:W-:Y:S05]  /*1a20*/  @P0 BRA `(.L_x_21) ;  /* 0x0000000000080947 */ /* 0x002fea0003800000 */
[----:B------:R-:W1:Y:S02]  /*1a30*/  SYNCS.PHASECHK.TRANS64.TRYWAIT P0, [UR6], R8 ;  /* 0x00000008ff0075a7 */ /* 0x000e640008000146 */
[----:B-1----:R-:W-:Y:S05]  /*1a40*/  @!P0 BRA `(.L_x_22) ;  /* 0x0000006400bc8947 */ /* 0x002fea0003800000 */
.L_x_21:
[----:B------:R-:W-:Y:S01]  /*1a50*/  UIADD3 UR6, UR10, 0x25300, URZ ;  /* 0x000253000a067890 */ /* 0x000fe2000fffe03f */
[----:B------:R-:W-:Y:S01]  /*1a60*/  WARPGROUP.ARRIVE ;  /* 0x00000000000079c5 */ /* 0x000fe20000000000 */
[----:B------:R-:W-:Y:S01]  /*1a70*/  ULDC UR7, c[0x0][0x50c] ;  /* 0x0001430000077ab9 */ /* 0x000fe20000000800 */
[----:B------:R-:W-:Y:S01]  /*1a80*/  ULOP3.LUT UR12, UR11, 0x10000, URZ, 0xfc, !UPT ;  /* 0x000100000b0c7892 */ /* 0x000fe2000f8efc3f */
[----:B------:R-:W-:Y:S01]  /*1a90*/  CS2R R16, SRZ ;  /* 0x0000000000107805 */ /* 0x000fe2000001ff00 */
[----:B------:R-:W-:Y:S01]  /*1aa0*/  UISETP.NE.AND UP0, UPT, UR7, 0x1, UPT ;  /* 0x000000010700788c */ /* 0x000fe2000bf05270 */
[----:B------:R-:W-:Y:S01]  /*1ab0*/  IMAD.MOV.U32 R13, RZ, RZ, RZ ;  /* 0x000000ffff0d7224 */ /* 0x000fe200078e00ff */
[----:B------:R-:W-:Y:S01]  /*1ac0*/  USHF.R.U32.HI UR6, URZ, 0x4, UR6 ;  /* 0x000000043f067899 */ /* 0x000fe20008011606 */
[----:B------:R-:W-:Y:S01]  /*1ad0*/  CS2R R18, SRZ ;  /* 0x0000000000127805 */ /* 0x000fe2000001ff00 */
[----:B------:R-:W-:Y:S01]  /*1ae0*/  USEL UR7, URZ, 0x1, UP0 ;  /* 0x000000013f077887 */ /* 0x000fe20008000000 */
[----:B------:R-:W-:Y:S01]  /*1af0*/  CS2R R20, SRZ ;  /* 0x0000000000147805 */ /* 0x000fe2000001ff00 */
[----:B------:R-:W-:Y:S01]  /*1b00*/  ULOP3.LUT UR6, UR6, 0x3fff, URZ, 0xc0, !UPT ;  /* 0x00003fff06067892 */ /* 0x000fe2000f8ec03f */
[----:B------:R-:W-:Y:S01]  /*1b10*/  CS2R R22, SRZ ;  /* 0x0000000000167805 */ /* 0x000fe2000001ff00 */
[----:B------:R-:W-:Y:S01]  /*1b20*/  ULEA UR12, UR5, UR12, 0x8 ;  /* 0x0000000c050c7291 */ /* 0x000fe2000f8e403f */
[----:B------:R-:W-:Y:S01]  /*1b30*/  CS2R R56, SRZ ;  /* 0x0000000000387805 */ /* 0x000fe2000001ff00 */
[----:B------:R-:W-:Y:S01]  /*1b40*/  ULOP3.LUT UR6, UR6, 0x10000, URZ, 0xfc, !UPT ;  /* 0x0001000006067892 */ /* 0x000fe2000f8efc3f */
[----:B------:R-:W-:Y:S01]  /*1b50*/  ISETP.NE.AND P0, PT, RZ, UR7, PT ;  /* 0x00000007ff007c0c */ /* 0x000fe2000bf05270 */
[----:B------:R-:W-:Y:S01]  /*1b60*/  UMOV UR13, 0xc0000010 ;  /* 0xc0000010000d7882 */ /* 0x000fe20000000000 */
[----:B------:R-:W-:Y:S01]  /*1b70*/  UMOV UR15, 0xc0000010 ;  /* 0xc0000010000f7882 */ /* 0x000fe20000000000 */
[----:B------:R-:W-:Y:S01]  /*1b80*/  ULEA UR14, UR5, UR6, 0x7 ;  /* 0x00000006050e7291 */ /* 0x000fe2000f8e383f */
[----:B------:R-:W-:-:S02]  /*1b90*/  CS2R R58, SRZ ;  /* 0x00000000003a7805 */ /* 0x000fc4000001ff00 */
[----:B------:R-:W-:Y:S01]  /*1ba0*/  CS2R R60, SRZ ;  /* 0x00000000003c7805 */ /* 0x000fe2000001ff00 */
[----:B------:R-:W-:Y:S01]  /*1bb0*/  UMOV UR6, 0x1 ;  /* 0x0000000100067882 */ /* 0x000fe20000000000 */
[----:B------:R-:W-:Y:S02]  /*1bc0*/  CS2R R62, SRZ ;  /* 0x00000000003e7805 */ /* 0x000fe4000001ff00 */
[----:B------:R-:W-:Y:S02]  /*1bd0*/  CS2R R64, SRZ ;  /* 0x0000000000407805 */ /* 0x000fe4000001ff00 */
[----:B------:R-:W-:Y:S02]  /*1be0*/  CS2R R66, SRZ ;  /* 0x0000000000427805 */ /* 0x000fe4000001ff00 */
[----:B------:R-:W-:Y:S01]  /*1bf0*/  CS2R R68, SRZ ;  /* 0x0000000000447805 */ /* 0x000fe2000001ff00 */
[----:B------:R-:W-:Y:S01]  /*1c00*/  IMAD.MOV.U32 R70, RZ, RZ, RZ ;  /* 0x000000ffff467224 */ /* 0x000fe200078e00ff */
[----:B------:R-:W-:Y:S01]  /*1c10*/  QGMMA.64x64x32.F32.E5M2.E5M2 R24, gdesc[UR12], RZ, !UPT, gsb0 ;  /* 0x00e000000c1879f3 */ /* 0x000fe2000c0038ff */
[----:B------:R-:W-:Y:S01]  /*1c20*/  IMAD.MOV.U32 R72, RZ, RZ, RZ ;  /* 0x000000ffff487224 */ /* 0x000fe200078e00ff */
[----:B------:R-:W-:-:S02]  /*1c30*/  CS2R R74, SRZ ;  /* 0x00000000004a7805 */ /* 0x000fc4000001ff00 */
[----:B------:R-:W-:Y:S02]  /*1c40*/  CS2R R76, SRZ ;  /* 0x00000000004c7805 */ /* 0x000fe4000001ff00 */
[----:B------:R-:W-:Y:S01]  /*1c50*/  CS2R R78, SRZ ;  /* 0x00000000004e7805 */ /* 0x000fe2000001ff00 */
[----:B------:R-:W-:Y:S01]  /*1c60*/  IMAD.MOV.U32 R80, RZ, RZ, RZ ;  /* 0x000000ffff507224 */ /* 0x000fe200078e00ff */
[----:B------:R-:W-:Y:S06]  /*1c70*/  @!P0 BRA `(.L_x_23) ;  /* 0x0000000000888947 */ /* 0x000fec0003800000 */
[----:B------:R-:W-:Y:S02]  /*1c80*/  WARPGROUP.DEPBAR.LE gsb0, 0x0 ;  /* 0x00008000000079c5 */ /* 0x000fe40000010000 */
[----:B------:R-:W-:-:S01]  /*1c90*/  FADD R79, RZ, R24 ;  /* 0x00000018ff4f7221 */ /* 0x000fc20000000000 */
[----:B------:R-:W-:Y:S01]  /*1ca0*/  FADD R80, RZ, R25 ;  /* 0x00000019ff507221 */ /* 0x000fe20000000000 */
        /* <DEDUP_REMOVED lines=30> */
[----:B------:R-:W-:-:S06]  /*1e90*/  UMOV UR6, URZ ;  /* 0x0000003f00067c82 */ /* 0x000fcc0008000000 */
.L_x_23:
[----:B------:R-:W-:-:S04]  /*1ea0*/  UIADD3 UR16, UR5, 0x1, URZ ;  /* 0x0000000105107890 */ /* 0x000fc8000fffe03f */
[----:B------:R-:W-:-:S04]  /*1eb0*/  UISETP.NE.AND UP0, UPT, UR16, 0x25, UPT ;  /* 0x000000251000788c */ /* 0x000fc8000bf05270 */
[----:B------:R-:W-:Y:S02]  /*1ec0*/  USEL UR8, URZ, 0x1, UP0 ;  /* 0x000000013f087887 */ /* 0x000fe40008000000 */
[----:B------:R-:W-:Y:S02]  /*1ed0*/  USEL UR16, UR16, URZ, UP0 ;  /* 0x0000003f10107287 */ /* 0x000fe40008000000 */
[----:B------:R-:W-:-:S06]  /*1ee0*/  ULOP3.LUT UR8, UR4, UR8, URZ, 0x3c, !UPT ;  /* 0x0000000804087292 */ /* 0x000fcc000f8e3c3f */
[----:B------:R-:W-:Y:S01]  /*1ef0*/  IMAD.U32 R14, RZ, RZ, UR8 ;  /* 0x00000008ff0e7e24 */ /* 0x000fe2000f8e00ff */
[----:B------:R-:W-:-:S06]  /*1f00*/  UMOV UR8, 0x1 ;  /* 0x0000000100087882 */ /* 0x000fcc0000000000 */
.L_x_18:
[----:B------:R-:W-:-:S04]  /*1f10*/  UISETP.LT.AND UP0, UPT, UR9, 0x1, UPT ;  /* 0x000000010900788c */ /* 0x000fc8000bf01270 */
[----:B------:R-:W-:-:S04]  /*1f20*/  USEL UR12, UR9, 0x1, UP0 ;  /* 0x00000001090c7887 */ /* 0x000fc80008000000 */
[----:B------:R-:W-:-:S04]  /*1f30*/  UIADD3 UR12, UR9, -UR12, URZ ;  /* 0x8000000c090c7290 */ /* 0x000fc8000fffe03f */
[----:B------:R-:W-:-:S06]  /*1f40*/  UISETP.GE.AND UP0, UPT, UR12, 0x1, UPT ;  /* 0x000000010c00788c */ /* 0x000fcc000bf06270 */
[----:B------:R-:W-:-:S13]  /*1f50*/  PLOP3.LUT P0, PT, PT, PT, UP0, 0x80, 0x0 ;  /* 0x000000000000781c */ /* 0x000fda0003f0f008 */
[----:B------:R-:W-:Y:S05]  /*1f60*/  @!P0 BRA `(.L_x_24) ;  /* 0x0000000400748947 */ /* 0x000fea0003800000 */
[----:B01----:R-:W-:Y:S01]  /*1f70*/  IMAD.U32 R8, RZ, RZ, UR12 ;  /* 0x0000000cff087e24 */ /* 0x003fe2000f8e00ff */
[----:B------:R-:W-:Y:S01]  /*1f80*/  ULDC UR17, c[0x0][0x50c] ;  /* 0x0001430000117ab9 */ /* 0x000fe20000000800 */
[----:B------:R-:W-:-:S07]  /*1f90*/  IMAD.U32 R9, RZ, RZ, UR5 ;  /* 0x00000005ff097e24 */ /* 0x000fce000f8e00ff */
.L_x_32:
[----:B------:R-:W-:-:S13]  /*1fa0*/  ISETP.NE.AND P1, PT, R81, 0x3, PT ;  /* 0x000000035100780c */ /* 0x000fda0003f25270 */
[----:B------:R-:W-:Y:S05]  /*1fb0*/  @!P1 BRA `(.L_x_25) ;  /* 0x0000000000049947 */ /* 0x000fea0003800000 */
[----:B------:R-:W-:Y:S01]  /*1fc0*/  BPT.TRAP 0x1 ;  /* 0x000000040000795c */ /* 0x000fe20000300000 */
.L_x_25:
[----:B------:R-:W0:Y:S01]  /*1fd0*/  S2UR UR12, SR_CgaCtaId ;  /* 0x00000000000c79c3 */ /* 0x000e220000008800 */
[----:B------:R-:W-:Y:S01]  /*1fe0*/  UMOV UR10, 0x400 ;  /* 0x00000400000a7882 */ /* 0x000fe20000000000 */
[----:B------:R-:W-:Y:S01]  /*1ff0*/  SHF.L.U32 R10, R14, 0x1f, RZ ;  /* 0x0000001f0e0a7819 */ /* 0x000fe200000006ff */
[----:B0-----:R-:W-:-:S04]  /*2000*/  ULEA UR10, UR12, UR10, 0x18 ;  /* 0x0000000a0c0a7291 */ /* 0x001fc8000f8ec03f */
[----:B------:R-:W-:-:S09]  /*2010*/  ULEA UR12, UR16, UR10, 0x3 ;  /* 0x0000000a100c7291 */ /* 0x000fd2000f8e183f */
[----:B------:R0:W1:Y:S01]  /*2020*/  SYNCS.PHASECHK.TRANS64.TRYWAIT P0, [UR12], R10 ;  /* 0x0000000aff0075a7 */ /* 0x000062000800014c */
[----:B------:R-:W-:Y:S05]  /*2030*/  @!P1 BRA `(.L_x_26) ;  /* 0x0000000000049947 */ /* 0x000fea0003800000 */
[----:B------:R-:W-:Y:S01]  /*2040*/  BPT.TRAP 0x1 ;  /* 0x000000040000795c */ /* 0x000fe20000300000 */
.L_x_26:
[----:B-1----:R-:W-:Y:S05]  /*2050*/  @P0 BRA `(.L_x_27) ;  /* 0x0000000000080947 */ /* 0x002fea0003800000 */
[----:B------:R-:W1:Y:S02]  /*2060*/  SYNCS.PHASECHK.TRANS64.TRYWAIT P0, [UR12], R10 ;  /* 0x0000000aff0075a7 */ /* 0x000e64000800014c */
[----:B-1----:R-:W-:Y:S05]  /*2070*/  @!P0 BRA `(.L_x_28) ;  /* 0x0000006000488947 */ /* 0x002fea0003800000 */
.L_x_27:
[----:B------:R-:W-:Y:S01]  /*2080*/  UIADD3 UR12, UR10, 0x25300, URZ ;  /* 0x000253000a0c7890 */ /* 0x000fe2000fffe03f */
[----:B------:R-:W-:Y:S01]  /*2090*/  WARPGROUP.ARRIVE ;  /* 0x00000000000079c5 */ /* 0x000fe20000000000 */
[----:B------:R-:W-:Y:S02]  /*20a0*/  UISETP.NE.AND UP0, UPT, UR7, URZ, UPT ;  /* 0x0000003f0700728c */ /* 0x000fe4000bf05270 */
[----:B------:R-:W-:Y:S02]  /*20b0*/  USHF.R.U32.HI UR12, URZ, 0x4, UR12 ;  /* 0x000000043f0c7899 */ /* 0x000fe4000801160c */
[----:B------:R-:W-:Y:S02]  /*20c0*/  USEL UR8, UR8, URZ, !UP0 ;  /* 0x0000003f08087287 */ /* 0x000fe4000c000000 */
[----:B------:R-:W-:Y:S02]  /*20d0*/  ULOP3.LUT UR7, UR12, 0x3fff, URZ, 0xc0, !UPT ;  /* 0x00003fff0c077892 */ /* 0x000fe4000f8ec03f */
[----:B------:R-:W-:-:S02]  /*20e0*/  ULOP3.LUT UR12, UR11, 0x10000, URZ, 0xfc, !UPT ;  /* 0x000100000b0c7892 */ /* 0x000fc4000f8efc3f */
[----:B------:R-:W-:Y:S02]  /*20f0*/  ULOP3.LUT UR7, UR7, 0x10000, URZ, 0xfc, !UPT ;  /* 0x0001000007077892 */ /* 0x000fe4000f8efc3f */
[----:B------:R-:W-:Y:S02]  /*2100*/  UISETP.NE.U32.AND UP0, UPT, UR8, URZ, UPT ;  /* 0x0000003f0800728c */ /* 0x000fe4000bf05070 */
[----:B------:R-:W-:Y:S02]  /*2110*/  ULEA UR12, UR16, UR12, 0x8 ;  /* 0x0000000c100c7291 */ /* 0x000fe4000f8e403f */
[----:B------:R-:W-:Y:S01]  /*2120*/  ULEA UR14, UR16, UR7, 0x7 ;  /* 0x00000007100e7291 */ /* 0x000fe2000f8e383f */
[----:B------:R-:W-:Y:S01]  /*2130*/  UMOV UR13, 0xc0000010 ;  /* 0xc0000010000d7882 */ /* 0x000fe20000000000 */
[----:B------:R-:W-:Y:S01]  /*2140*/  UMOV UR15, 0xc0000010 ;  /* 0xc0000010000f7882 */ /* 0x000fe20000000000 */
[----:B------:R-:W-:-:S06]  /*2150*/  UIADD3 UR6, UR6, 0x1, URZ ;  /* 0x0000000106067890 */ /* 0x000fcc000fffe03f */
[----:B------:R-:W-:Y:S01]  /*2160*/  QGMMA.64x64x32.F32.E5M2.E5M2 R24, gdesc[UR12], R24, UP0, gsb0 ;  /* 0x00e000000c1879f3 */ /* 0x000fe2000b803818 */
[----:B------:R-:W-:-:S04]  /*2170*/  UISETP.NE.AND UP0, UPT, UR6, UR17, UPT ;  /* 0x000000110600728c */ /* 0x000fc8000bf05270 */
[----:B------:R-:W-:-:S06]  /*2180*/  USEL UR7, URZ, 0x1, UP0 ;  /* 0x000000013f077887 */ /* 0x000fcc0008000000 */
[----:B------:R-:W-:Y:S01]  /*2190*/  ISETP.NE.AND P0, PT, RZ, UR7, PT ;  /* 0x00000007ff007c0c */ /* 0x000fe2000bf05270 */
[----:B------:R-:W-:-:S12]  /*21a0*/  WARPGROUP.DEPBAR.LE gsb0, 0x1 ;  /* 0x00008000000079c5 */ /* 0x000fd80000010100 */
[----:B------:R-:W-:Y:S05]  /*21b0*/  @!P0 BRA `(.L_x_29) ;  /* 0x0000000000888947 */ /* 0x000fea0003800000 */
[----:B------:R-:W-:Y:S02]  /*21c0*/  WARPGROUP.DEPBAR.LE gsb0, 0x0 ;  /* 0x00008000000079c5 */ /* 0x000fe40000010000 */
[----:B------:R-:W-:-:S01]  /*21d0*/  FADD R79, R24, R79 ;  /* 0x0000004f184f7221 */ /* 0x000fc20000000000 */
[----:B------:R-:W-:Y:S01]  /*21e0*/  FADD R80, R25, R80 ;  /* 0x0000005019507221 */ /* 0x000fe20000000000 */
        /* <DEDUP_REMOVED lines=30> */
[----:B------:R-:W-:-:S06]  /*23d0*/  UMOV UR6, URZ ;  /* 0x0000003f00067c82 */ /* 0x000fcc0008000000 */
.L_x_29:
[----:B------:R-:W-:Y:S05]  /*23e0*/  @!P1 BRA `(.L_x_30) ;  /* 0x0000000000049947 */ /* 0x000fea0003800000 */
[----:B------:R-:W-:Y:S01]  /*23f0*/  BPT.TRAP 0x1 ;  /* 0x000000040000795c */ /* 0x000fe20000300000 */
.L_x_30:
[----:B------:R-:W-:-:S13]  /*2400*/  ISETP.NE.AND P0, PT, R6, RZ, PT ;  /* 0x000000ff0600720c */ /* 0x000fda0003f05270 */
[----:B01----:R-:W-:-:S05]  /*2410*/  @P0 LEA R10, R9, UR10, 0x3 ;  /* 0x0000000a090a0c11 */ /* 0x003fca000f8e18ff */
[----:B------:R-:W-:-:S05]  /*2420*/  @P0 VIADD R10, R10, 0x128 ;  /* 0x000001280a0a0836 */ /* 0x000fca0000000000 */
[----:B------:R-:W-:-:S04]  /*2430*/  @P0 PRMT R10, R3, 0x654, R10 ;  /* 0x00000654030a0816 */ /* 0x000fc8000000000a */
[----:B------:R0:W-:Y:S01]  /*2440*/  @P0 SYNCS.ARRIVE.TRANS64.RED.A1T0 RZ, [R10+URZ], RZ ;  /* 0x000000ff0aff09a7 */ /* 0x0001e2000810043f */
[----:B------:R-:W-:-:S13]  /*2450*/  ISETP.GT.U32.AND P0, PT, R2, 0x1, PT ;  /* 0x000000010200780c */ /* 0x000fda0003f04070 */
[----:B0-----:R-:W-:Y:S05]  /*2460*/  @P0 BRA `(.L_x_31) ;  /* 0x0000000000040947 */ /* 0x001fea0003800000 */
[----:B------:R-:W-:Y:S01]  /*2470*/  BPT.TRAP 0x1 ;  /* 0x000000040000795c */ /* 0x000fe20000300000 */
.L_x_31:
[----:B------:R-:W-:Y:S01]  /*2480*/  UIADD3 UR16, UR16, 0x1, URZ ;  /* 0x0000000110107890 */ /* 0x000fe2000fffe03f */
[C---:B------:R-:W-:Y:S01]  /*2490*/  ISETP.GT.AND P1, PT, R8.reuse, 0x1, PT ;  /* 0x000000010800780c */ /* 0x040fe20003f24270 */
[----:B------:R-:W-:Y:S02]  /*24a0*/  VIADD R9, R9, 0x1 ;  /* 0x0000000109097836 */ /* 0x000fe40000000000 */
[----:B------:R-:W-:Y:S01]  /*24b0*/  UISETP.NE.AND UP0, UPT, UR16, 0x25, UPT ;  /* 0x000000251000788c */ /* 0x000fe2000bf05270 */
[----:B------:R-:W-:Y:S02]  /*24c0*/  VIADD R8, R8, 0xffffffff ;  /* 0xffffffff08087836 */ /* 0x000fe40000000000 */
[C---:B------:R-:W-:Y:S01]  /*24d0*/  ISETP.NE.AND P0, PT, R9.reuse, 0x25, PT ;  /* 0x000000250900780c */ /* 0x040fe20003f05270 */
[----:B------:R-:W-:Y:S02]  /*24e0*/  USEL UR8, URZ, 0x1, UP0 ;  /* 0x000000013f087887 */ /* 0x000fe40008000000 */
[----:B------:R-:W-:Y:S01]  /*24f0*/  USEL UR16, UR16, URZ, UP0 ;  /* 0x0000003f10107287 */ /* 0x000fe20008000000 */
[----:B------:R-:W-:-:S03]  /*2500*/  SEL R9, R9, RZ, P0 ;  /* 0x000000ff09097207 */ /* 0x000fc60000000000 */
[----:B------:R-:W-:Y:S01]  /*2510*/  LOP3.LUT R14, R14, UR8, RZ, 0x3c, !PT ;  /* 0x000000080e0e7c12 */ /* 0x000fe2000f8e3cff */
[----:B------:R-:W-:Y:S01]  /*2520*/  UMOV UR8, 0x1 ;  /* 0x0000000100087882 */ /* 0x000fe20000000000 */
[----:B------:R-:W-:Y:S06]  /*2530*/  @P1 BRA `(.L_x_32) ;  /* 0xfffffff800981947 */ /* 0x000fec000383ffff */
.L_x_24:
[----:B------:R-:W-:Y:S01]  /*2540*/  UISETP.NE.AND UP0, UPT, UR6, URZ, UPT ;  /* 0x0000003f0600728c */ /* 0x000fe2000bf05270 */
[----:B01----:R-:W0:Y:S03]  /*2550*/  LDC R8, c[0x0][0x28c] ;  /* 0x0000a300ff087b82 */ /* 0x003e260000000800 */
[----:B------:R-:W-:-:S06]  /*2560*/  USEL UR6, URZ, 0x1, !UP0 ;  /* 0x000000013f067887 */ /* 0x000fcc000c000000 */
[----:B------:R-:W-:Y:S02]  /*2570*/  ISETP.NE.AND P0, PT, RZ, UR6, PT ;  /* 0x00000006ff007c0c */ /* 0x000fe4000bf05270 */
[----:B0-----:R-:W-:-:S11]  /*2580*/  ISETP.GE.AND P1, PT, R8, 0x1, PT ;  /* 0x000000010800780c */ /* 0x001fd60003f26270 */
[----:B------:R-:W-:Y:S05]  /*2590*/  @!P0 BRA `(.L_x_33) ;  /* 0x0000000000848947 */ /* 0x000fea0003800000 */
[----:B------:R-:W-:Y:S02]  /*25a0*/  WARPGROUP.DEPBAR.LE gsb0, 0x0 ;  /* 0x00008000000079c5 */ /* 0x000fe40000010000 */
[----:B------:R-:W-:Y:S01]  /*25b0*/  FADD R79, R24, R79 ;  /* 0x0000004f184f7221 */ /* 0x000fe20000000000 */
        /* <DEDUP_REMOVED lines=30> */
[----:B------:R-:W-:-:S07]  /*27a0*/  FADD R16, R16, R55 ;  /* 0x0000003710107221 */ /* 0x000fce0000000000 */
.L_x_33:
[----:B------:R-:W-:Y:S02]  /*27b0*/  WARPGROUP.DEPBAR.LE gsb0, 0x0 ;  /* 0x00008000000079c5 */ /* 0x000fe40000010000 */
[----:B------:R-:W-:Y:S05]  /*27c0*/  @!P1 BRA `(.L_x_34) ;  /* 0x00000000005c9947 */ /* 0x000fea0003800000 */
[----:B------:R-:W-:-:S13]  /*27d0*/  ISETP.NE.AND P0, PT, R81, 0x3, PT ;  /* 0x000000035100780c */ /* 0x000fda0003f05270 */
[----:B------:R-:W-:Y:S05]  /*27e0*/  @!P0 BRA `(.L_x_35) ;  /* 0x0000000000048947 */ /* 0x000fea0003800000 */
[----:B------:R-:W-:Y:S01]  /*27f0*/  BPT.TRAP 0x1 ;  /* 0x000000040000795c */ /* 0x000fe20000300000 */
.L_x_35:
[----:B------:R-:W-:Y:S01]  /*2800*/  ISETP.NE.AND P0, PT, R6, RZ, PT ;  /* 0x000000ff0600720c */ /* 0x000fe20003f05270 */
[----:B------:R-:W-:Y:S01]  /*2810*/  BSSY B0, `(.L_x_36) ;  /* 0x0000010000007945 */ /* 0x000fe20003800000 */
[----:B------:R-:W-:-:S11]  /*2820*/  ISETP.GT.U32.AND P1, PT, R2, 0x1, PT ;  /* 0x000000010200780c */ /* 0x000fd60003f24070 */
[----:B------:R-:W-:Y:S05]  /*2830*/  @!P0 BRA `(.L_x_37) ;  /* 0x0000000000348947 */ /* 0x000fea0003800000 */
[----:B------:R-:W-:-:S04]  /*2840*/  UISETP.LT.AND UP0, UPT, UR9, 0x1, UPT ;  /* 0x000000010900788c */ /* 0x000fc8000bf01270 */
[----:B------:R-:W-:-:S04]  /*2850*/  USEL UR8, UR9, 0x1, UP0 ;  /* 0x0000000109087887 */ /* 0x000fc80008000000 */
[----:B------:R-:W-:-:S04]  /*2860*/  UIADD3 UR8, UR5, UR9, -UR8 ;  /* 0x0000000905087290 */ /* 0x000fc8000fffe808 */
[----:B------:R-:W-:-:S04]  /*2870*/  UIMAD.WIDE.U32 UR6, UR8, -0x45306eb3, URZ ;  /* 0xbacf914d080678a5 */ /* 0x000fc8000f8e003f */
[----:B------:R-:W-:-:S04]  /*2880*/  UIADD3 UR6, UR8, -UR7, URZ ;  /* 0x8000000708067290 */ /* 0x000fc8000fffe03f */
[----:B------:R-:W-:-:S04]  /*2890*/  ULEA.HI UR6, UR6, UR7, URZ, 0x1f ;  /* 0x0000000706067291 */ /* 0x000fc8000f8ff83f */
[----:B------:R-:W-:-:S04]  /*28a0*/  USHF.R.U32.HI UR6, URZ, 0x5, UR6 ;  /* 0x000000053f067899 */ /* 0x000fc80008011606 */
[----:B------:R-:W-:-:S04]  /*28b0*/  UIMAD UR6, UR6, -0x25, UR8 ;  /* 0xffffffdb060678a4 */ /* 0x000fc8000f8e0208 */
[----:B------:R-:W-:-:S04]  /*28c0*/  ULEA UR6, UR6, UR10, 0x3 ;  /* 0x0000000a06067291 */ /* 0x000fc8000f8e183f */
[----:B------:R-:W-:-:S06]  /*28d0*/  UIADD3 UR6, UR6, 0x128, URZ ;  /* 0x0000012806067890 */ /* 0x000fcc000fffe03f */
[----:B------:R-:W-:-:S05]  /*28e0*/  IMAD.U32 R8, RZ, RZ, UR6 ;  /* 0x00000006ff087e24 */ /* 0x000fca000f8e00ff */
[----:B------:R-:W-:-:S04]  /*28f0*/  PRMT R8, R3, 0x654, R8 ;  /* 0x0000065403087816 */ /* 0x000fc80000000008 */
[----:B------:R0:W-:Y:S03]  /*2900*/  SYNCS.ARRIVE.TRANS64.RED.A1T0 RZ, [R8+URZ], RZ ;  /* 0x000000ff08ff79a7 */ /* 0x0001e6000810043f */
.L_x_37:
[----:B------:R-:W-:Y:S05]  /*2910*/  BSYNC B0 ;  /* 0x0000000000007941 */ /* 0x000fea0003800000 */
.L_x_36:
[----:B------:R-:W-:Y:S05]  /*2920*/  @P1 BRA `(.L_x_34) ;  /* 0x0000000000041947 */ /* 0x000fea0003800000 */
[----:B------:R-:W-:Y:S01]  /*2930*/  BPT.TRAP 0x1 ;  /* 0x000000040000795c */ /* 0x000fe20000300000 */
.L_x_34:
[----:B------:R-:W1:Y:S01]  /*2940*/  LDC R14, c[0x0][0x288] ;  /* 0x0000a200ff0e7b82 */ /* 0x000e620000000800 */
[--C-:B0-----:R-:W-:Y:S01]  /*2950*/  SHF.R.U32.HI R8, RZ, 0x2, R0.reuse ;  /* 0x00000002ff087819 */ /* 0x101fe20000011600 */
[----:B------:R-:W-:Y:S01]  /*2960*/  UIADD3 UR8, UR9, UR5, URZ ;  /* 0x0000000509087290 */ /* 0x000fe2000fffe03f */
[----:B------:R-:W-:Y:S01]  /*2970*/  LOP3.LUT R10, R0, 0x60, RZ, 0xc0, !PT ;  /* 0x00000060000a7812 */ /* 0x000fe200078ec0ff */
[----:B------:R-:W-:Y:S01]  /*2980*/  ULDC UR12, c[0x0][0x284] ;  /* 0x0000a100000c7ab9 */ /* 0x000fe20000000800 */
[----:B------:R-:W-:Y:S01]  /*2990*/  SHF.R.U32.HI R11, RZ, 0x7, R0 ;  /* 0x00000007ff0b7819 */ /* 0x000fe20000011600 */
[----:B------:R-:W-:Y:S01]  /*29a0*/  UISETP.GT.U32.AND UP0, UPT, UR8, 0x24, UPT ;  /* 0x000000240800788c */ /* 0x000fe2000bf04070 */
[----:B------:R-:W-:Y:S01]  /*29b0*/  LOP3.LUT R9, R8, 0x7, RZ, 0xc0, !PT ;  /* 0x0000000708097812 */ /* 0x000fe200078ec0ff */
[----:B------:R-:W-:Y:S01]  /*29c0*/  UIMAD.WIDE.U32 UR6, UR8, -0x45306eb3, URZ ;  /* 0xbacf914d080678a5 */ /* 0x000fe2000f8e003f */
[----:B------:R-:W-:Y:S01]  /*29d0*/  SHF.R.U32.HI R10, RZ, 0x1, R10 ;  /* 0x00000001ff0a7819 */ /* 0x000fe2000001160a */
[----:B------:R-:W-:Y:S01]  /*29e0*/  UISETP.LT.U32.AND UP0, UPT, UR9, 0x25, UP0 ;  /* 0x000000250900788c */ /* 0x000fe20008701070 */
[----:B------:R-:W-:Y:S01]  /*29f0*/  LOP3.LUT R8, R11, 0x1, RZ, 0xc0, !PT ;  /* 0x000000010b087812 */ /* 0x000fe200078ec0ff */
[----:B------:R-:W-:Y:S01]  /*2a00*/  UIADD3 UR5, UR8, -UR7, URZ ;  /* 0x8000000708057290 */ /* 0x000fe2000fffe03f */
[----:B------:R-:W-:Y:S01]  /*2a10*/  IADD3 R25, RZ, -R10, -R9 ;  /* 0x8000000aff197210 */ /* 0x000fe20007ffe809 */
[----:B------:R-:W-:Y:S01]  /*2a20*/  UISETP.GE.U32.AND UP1, UPT, UR9, 0x25, UPT ;  /* 0x000000250900788c */ /* 0x000fe2000bf26070 */
[----:B------:R-:W-:Y:S01]  /*2a30*/  SHF.R.S32.HI R32, RZ, 0x1f, R73 ;  /* 0x0000001fff207819 */ /* 0x000fe20000011449 */
[C---:B------:R-:W-:Y:S01]  /*2a40*/  IMAD.SHL.U32 R24, R8.reuse, 0x40, RZ ;  /* 0x0000004008187824 */ /* 0x040fe200078e00ff */
[----:B------:R-:W-:Y:S01]  /*2a50*/  USEL UR6, URZ, 0x1, !UP0 ;  /* 0x000000013f067887 */ /* 0x000fe2000c000000 */
[----:B------:R-:W-:Y:S01]  /*2a60*/  IMAD R27, R8, -0x40, R25 ;  /* 0xffffffc0081b7824 */ /* 0x000fe200078e0219 */
[----:B------:R-:W-:Y:S01]  /*2a70*/  LOP3.LUT R8, R0, 0x3, RZ, 0xc0, !PT ;  /* 0x0000000300087812 */ /* 0x000fe200078ec0ff */
[----:B------:R-:W-:Y:S01]  /*2a80*/  IMAD.SHL.U32 R25, R15, 0x40, RZ ;  /* 0x000000400f197824 */ /* 0x000fe200078e00ff */
[----:B------:R-:W-:Y:S01]  /*2a90*/  LOP3.LUT R11, R24, 0x40, R9, 0xe2, !PT ;  /* 0x00000040180b7812 */ /* 0x000fe200078ee209 */
[----:B------:R-:W-:Y:S01]  /*2aa0*/  IMAD.SHL.U32 R24, R71, 0x80, RZ ;  /* 0x0000008047187824 */ /* 0x000fe200078e00ff */
[----:B------:R-:W-:Y:S01]  /*2ab0*/  ULEA.HI UR5, UR5, UR7, URZ, 0x1f ;  /* 0x0000000705057291 */ /* 0x000fe2000f8ff83f */
[----:B-1----:R-:W-:Y:S01]  /*2ac0*/  IMAD R28, R8, -0x2, R14 ;  /* 0xfffffffe081c7824 */ /* 0x002fe200078e020e */
[C---:B------:R-:W-:Y:S01]  /*2ad0*/  ISETP.GE.AND P0, PT, R25.reuse, R14, PT ;  /* 0x0000000e1900720c */ /* 0x040fe20003f06270 */
[----:B------:R-:W-:Y:S01]  /*2ae0*/  IMAD.SHL.U32 R14, R0, 0x2, RZ ;  /* 0x00000002000e7824 */ /* 0x000fe200078e00ff */
[----:B------:R-:W-:Y:S01]  /*2af0*/  ULDC.64 UR10, c[0x0][0x5d0] ;  /* 0x00017400000a7ab9 */ /* 0x000fe20000000a00 */
[----:B------:R-:W-:Y:S01]  /*2b00*/  ULOP3.LUT UR4, UR4, UR6, URZ, 0x3c, !UPT ;  /* 0x0000000604047292 */ /* 0x000fe2000f8e3c3f */
[----:B------:R-:W-:Y:S01]  /*2b10*/  ISETP.GE.OR P0, PT, R24, UR12, P0 ;  /* 0x0000000c18007c0c */ /* 0x000fe20008706670 */
[----:B------:R-:W-:Y:S01]  /*2b20*/  IMAD R8, R32, UR10, RZ ;  /* 0x0000000a20087c24 */ /* 0x000fe2000f8e02ff */
[----:B------:R-:W-:Y:S01]  /*2b30*/  LOP3.LUT R14, R25, 0x6, R14, 0xf8, !PT ;  /* 0x00000006190e7812 */ /* 0x000fe200078ef80e */
[----:B------:R-:W-:Y:S01]  /*2b40*/  USHF.R.U32.HI UR5, URZ, 0x5, UR5 ;  /* 0x000000053f057899 */ /* 0x000fe20008011605 */
[----:B------:R-:W-:Y:S01]  /*2b50*/  IMAD.WIDE R30, R71, 0x80, RZ ;  /* 0x00000080471e7825 */ /* 0x000fe200078e02ff */
[----:B------:R-:W-:-:S02]  /*2b60*/  IADD3 R27, -R24, UR12, R27 ;  /* 0x0000000c181b7c10 */ /* 0x000fc4000fffe11b */
[----:B------:R-:W-:Y:S01]  /*2b70*/  SHF.R.S32.HI R15, RZ, 0x1f, R14 ;  /* 0x0000001fff0f7819 */ /* 0x000fe2000001140e */
[C---:B------:R-:W-:Y:S01]  /*2b80*/  IMAD R29, R73.reuse, UR11, R8 ;  /* 0x0000000b491d7c24 */ /* 0x040fe2000f8e0208 */
[----:B------:R-:W-:Y:S01]  /*2b90*/  @UP1 ULOP3.LUT UR4, UR4, 0x1, UR5, 0x78, !UPT ;  /* 0x0000000104041892 */ /* 0x000fe2000f8e7805 */
[----:B------:R-:W-:Y:S01]  /*2ba0*/  LOP3.LUT R33, R30, R11, R10, 0xfe, !PT ;  /* 0x0000000b1e217212 */ /* 0x000fe200078efe0a */
[----:B------:R-:W-:Y:S01]  /*2bb0*/  UIMAD UR5, UR5, -0x25, UR8 ;  /* 0xffffffdb050578a4 */ /* 0x000fe2000f8e0208 */
[----:B------:R-:W-:-:S04]  /*2bc0*/  IMAD.WIDE.U32 R8, R73, UR10, R14 ;  /* 0x0000000a49087c25 */ /* 0x000fc8000f8e000e */
[----:B------:R-:W-:Y:S02]  /*2bd0*/  IMAD.IADD R9, R9, 0x1, R29 ;  /* 0x0000000109097824 */ /* 0x000fe400078e021d */
[----:B------:R-:W-:Y:S02]  /*2be0*/  IMAD.IADD R28, R28, 0x1, -R25 ;  /* 0x000000011c1c7824 */ /* 0x000fe400078e0a19 */
[----:B------:R-:W-:Y:S01]  /*2bf0*/  IMAD.MOV.U32 R26, RZ, RZ, -0x1 ;  /* 0xffffffffff1a7424 */ /* 0x000fe200078e00ff */
[----:B------:R-:W-:Y:S06]  /*2c00*/  @P0 BRA `(.L_x_38) ;  /* 0x0000002400940947 */ /* 0x000fec0003800000 */
[----:B------:R-:W0:Y:S01]  /*2c10*/  LDC.64 R24, c[0x0][0x5c8] ;  /* 0x00017200ff187b82 */ /* 0x000e220000000a00 */
[----:B------:R-:W-:Y:S01]  /*2c20*/  ULDC.64 UR6, c[0x0][0x5c0] ;  /* 0x0001700000067ab9 */ /* 0x000fe20000000a00 */
[----:B------:R-:W-:Y:S01]  /*2c30*/  BSSY B0, `(.L_x_38) ;  /* 0x0000262000007945 */ /* 0x000fe20003800000 */
[-C--:B0-----:R-:W-:Y:S02]  /*2c40*/  IMAD R10, R31, R24.reuse, RZ ;  /* 0x000000181f0a7224 */ /* 0x081fe400078e02ff */
[----:B------:R-:W-:-:S04]  /*2c50*/  IMAD.WIDE.U32 R8, R33, R24, R8 ;  /* 0x0000001821087225 */ /* 0x000fc800078e0008 */
[----:B------:R-:W-:Y:S01]  /*2c60*/  IMAD R11, R33, R25, R10 ;  /* 0x00000019210b7224 */ /* 0x000fe200078e020a */
[----:B------:R-:W-:Y:S02]  /*2c70*/  LEA R10, P0, R24, R8, 0x3 ;  /* 0x00000008180a7211 */ /* 0x000fe400078018ff */
[----:B------:R-:W-:Y:S01]  /*2c80*/  IADD3 R8, P1, R8, UR6, RZ ;  /* 0x0000000608087c10 */ /* 0x000fe2000ff3e0ff */
[----:B------:R-:W-:Y:S01]  /*2c90*/  IMAD.IADD R9, R9, 0x1, R11 ;  /* 0x0000000109097824 */ /* 0x000fe200078e020b */
[----:B------:R-:W-:-:S04]  /*2ca0*/  IADD3 R10, P2, R10, UR6, RZ ;  /* 0x000000060a0a7c10 */ /* 0x000fc8000ff5e0ff */
[----:B------:R-:W-:Y:S02]  /*2cb0*/  LEA.HI.X R11, R24, R9, R25, 0x3, P0 ;  /* 0x00000009180b7211 */ /* 0x000fe400000f1c19 */
[----:B----45:R-:W-:Y:S02]  /*2cc0*/  FSETP.NEU.AND P0, PT, R12, RZ, PT ;  /* 0x000000ff0c00720b */ /* 0x030fe40003f0d000 */
[----:B------:R-:W-:Y:S02]  /*2cd0*/  IADD3.X R9, R9, UR7, RZ, P1, !PT ;  /* 0x0000000709097c10 */ /* 0x000fe40008ffe4ff */
[----:B------:R-:W-:-:S09]  /*2ce0*/  IADD3.X R11, R11, UR7, RZ, P2, !PT ;  /* 0x000000070b0b7c10 */ /* 0x000fd200097fe4ff */
[----:B------:R-:W-:Y:S05]  /*2cf0*/  @!P0 BRA `(.L_x_39) ;  /* 0x0000001c00148947 */ /* 0x000fea0003800000 */
[----:B------:R-:W-:Y:S01]  /*2d00*/  ULDC.64 UR6, c[0x0][0x5b8] ;  /* 0x00016e0000067ab9 */ /* 0x000fe20000000a00 */
[----:B------:R-:W-:Y:S01]  /*2d10*/  ISETP.GE.AND P0, PT, R28, 0x1, PT ;  /* 0x000000011c00780c */ /* 0x000fe20003f06270 */
[----:B------:R-:W-:Y:S01]  /*2d20*/  IMAD R32, R32, UR6, RZ ;  /* 0x0000000620207c24 */ /* 0x000fe2000f8e02ff */
[----:B------:R-:W-:Y:S01]  /*2d30*/  ULDC.64 UR10, c[0x0][0x5a8] ;  /* 0x00016a00000a7ab9 */ /* 0x000fe20000000a00 */
[----:B------:R-:W-:Y:S01]  /*2d40*/  IMAD.WIDE.U32 R24, R73, UR6, R14 ;  /* 0x0000000649187c25 */ /* 0x000fe2000f8e000e */
[----:B------:R-:W-:Y:S01]  /*2d50*/  ISETP.LT.OR P3, PT, R27, 0x1, !P0 ;  /* 0x000000011b00780c */ /* 0x000fe20004761670 */
[----:B------:R-:W-:Y:S02]  /*2d60*/  BSSY B1, `(.L_x_40) ;  /* 0x000000c000017945 */ /* 0x000fe40003800000 */
[----:B------:R-:W-:Y:S01]  /*2d70*/  IMAD R73, R73, UR7, R32 ;  /* 0x0000000749497c24 */ /* 0x000fe2000f8e0220 */
[----:B------:R-:W-:Y:S02]  /*2d80*/  ULDC.64 UR6, c[0x0][0x5b0] ;  /* 0x00016c0000067ab9 */ /* 0x000fe40000000a00 */
[----:B------:R-:W-:-:S02]  /*2d90*/  IMAD R29, R31, UR6, RZ ;  /* 0x000000061f1d7c24 */ /* 0x000fc4000f8e02ff */
[----:B------:R-:W-:Y:S02]  /*2da0*/  IMAD.IADD R25, R25, 0x1, R73 ;  /* 0x0000000119197824 */ /* 0x000fe400078e0249 */
[C---:B------:R-:W-:Y:S02]  /*2db0*/  IMAD R29, R33.reuse, UR7, R29 ;  /* 0x00000007211d7c24 */ /* 0x040fe4000f8e021d */
[----:B------:R-:W-:-:S03]  /*2dc0*/  IMAD.WIDE.U32 R14, R33, UR6, R24 ;  /* 0x00000006210e7c25 */ /* 0x000fc6000f8e0018 */
[----:B------:R-:W-:-:S04]  /*2dd0*/  IADD3 R14, P1, R14, UR10, RZ ;  /* 0x0000000a0e0e7c10 */ /* 0x000fc8000ff3e0ff */
[--C-:B------:R-:W-:Y:S02]  /*2de0*/  IADD3.X R15, R15, UR11, R29.reuse, P1, !PT ;  /* 0x0000000b0f0f7c10 */ /* 0x100fe40008ffe41d */
[----:B------:R-:W-:Y:S01]  /*2df0*/  PRMT R29, RZ, 0x7610, R29 ;  /* 0x00007610ff1d7816 */ /* 0x000fe2000000001d */
[----:B------:R-:W-:Y:S06]  /*2e00*/  @P3 BRA `(.L_x_41) ;  /* 0x0000000000043947 */ /* 0x000fec0003800000 */
[----:B------:R0:W5:Y:S02]  /*2e10*/  LDG.E.U8 R29, desc[UR18][R14.64] ;  /* 0x000000120e1d7981 */ /* 0x000164000c1e1100 */
.L_x_41:
[----:B------:R-:W-:Y:S05]  /*2e20*/  BSYNC B1 ;  /* 0x0000000000017941 */ /* 0x000fea0003800000 */
.L_x_40:
[----:B-----5:R-:W-:Y:S01]  /*2e30*/  LOP3.LUT R29, R29, 0xff, RZ, 0xc0, !PT ;  /* 0x000000ff1d1d7812 */ /* 0x020fe200078ec0ff */
[----:B------:R-:W-:Y:S01]  /*2e40*/  BSSY B1, `(.L_x_42) ;  /* 0x000000c000017945 */ /* 0x000fe20003800000 */
[----:B------:R-:W-:Y:S02]  /*2e50*/  ISETP.GE.AND P1, PT, R28, 0x2, PT ;  /* 0x000000021c00780c */ /* 0x000fe40003f26270 */
[----:B------:R-:W-:Y:S02]  /*2e60*/  F2FP.F16.E5M2.UNPACK_B R29, R29 ;  /* 0x0000001dff1d723e */ /* 0x000fe400020004ff */
[----:B------:R-:W-:-:S03]  /*2e70*/  ISETP.LT.OR P2, PT, R27, 0x1, !P1 ;  /* 0x000000011b00780c */ /* 0x000fc60004f41670 */
[----:B------:R-:W-:-:S05]  /*2e80*/  HADD2.F32 R29, -RZ, R29.H0_H0 ;  /* 0x2000001dff1d7230 */ /* 0x000fca0000004100 */
[----:B------:R-:W-:Y:S01]  /*2e90*/  FMUL R32, R29, R12 ;  /* 0x0000000c1d207220 */ /* 0x000fe20000400000 */
[----:B------:R-:W-:-:S03]  /*2ea0*/  PRMT R29, RZ, 0x7610, R29 ;  /* 0x00007610ff1d7816 */ /* 0x000fc6000000001d */
[----:B--2---:R-:W-:-:S05]  /*2eb0*/  FFMA R32, R79, R7, R32 ;  /* 0x000000074f207223 */ /* 0x004fca0000000020 */
[----:B------:R-:W-:-:S05]  /*2ec0*/  F2FP.SATFINITE.E5M2.F32.PACK_AB_MERGE_C R35, RZ, R32, RZ ;  /* 0x00000020ff23723e */ /* 0x000fca00048060ff */
[----:B------:R1:W-:Y:S01]  /*2ed0*/  @!P3 STG.E.U8 desc[UR18][R8.64], R35 ;  /* 0x000000230800b986 */ /* 0x0003e2000c101112 */
[----:B------:R-:W-:Y:S05]  /*2ee0*/  @P2 BRA `(.L_x_43) ;  /* 0x0000000000042947 */ /* 0x000fea0003800000 */
[----:B------:R2:W5:Y:S02]  /*2ef0*/  LDG.E.U8 R29, desc[UR18][R14.64+0x1] ;  /* 0x000001120e1d7981 */ /* 0x000564000c1e1100 */
.L_x_43:
[----:B------:R-:W-:Y:S05]  /*2f00*/  BSYNC B1 ;  /* 0x0000000000017941 */ /* 0x000fea0003800000 */
.L_x_42:
[----:B-----5:R-:W-:Y:S01]  /*2f10*/  LOP3.LUT R29, R29, 0xff, RZ, 0xc0, !PT ;  /* 0x000000ff1d1d7812 */ /* 0x020fe200078ec0ff */
[----:B------:R-:W-:Y:S01]  /*2f20*/  BSSY B1, `(.L_x_44) ;  /* 0x0000012000017945 */ /* 0x000fe20003800000 */
[----:B------:R-:W-:Y:S02]  /*2f30*/  IADD3 R33, P3, R33, 0x8, RZ ;  /* 0x0000000821217810 */ /* 0x000fe40007f7e0ff */
[----:B------:R-:W-:Y:S02]  /*2f40*/  F2FP.F16.E5M2.UNPACK_B R29, R29 ;  /* 0x0000001dff1d723e */ /* 0x000fe400020004ff */
[----:B------:R-:W-:Y:S01]  /*2f50*/  ISETP.LT.OR P0, PT, R27, 0x9, !P0 ;  /* 0x000000091b00780c */ /* 0x000fe20004701670 */
[----:B------:R-:W-:Y:S02]  /*2f60*/  IMAD.X R30, RZ, RZ, R31, P3 ;  /* 0x000000ffff1e7224 */ /* 0x000fe400018e061f */
[----:B------:R-:W-:Y:S02]  /*2f70*/  HADD2.F32 R29, -RZ, R29.H0_H0 ;  /* 0x2000001dff1d7230 */ /* 0x000fe40000004100 */
[----:B------:R-:W-:-:S02]  /*2f80*/  IMAD R30, R30, UR6, RZ ;  /* 0x000000061e1e7c24 */ /* 0x000fc4000f8e02ff */
[----:B------:R-:W-:-:S04]  /*2f90*/  IMAD.WIDE.U32 R24, R33, UR6, R24 ;  /* 0x0000000621187c25 */ /* 0x000fc8000f8e0018 */
[----:B------:R-:W-:Y:S01]  /*2fa0*/  FMUL R29, R29, R12 ;  /* 0x0000000c1d1d7220 */ /* 0x000fe20000400000 */
[----:B------:R-:W-:-:S03]  /*2fb0*/  IMAD R33, R33, UR7, R30 ;  /* 0x0000000721217c24 */ /* 0x000fc6000f8e021e */
[----:B------:R-:W-:Y:S01]  /*2fc0*/  FFMA R29, R80, R7, R29 ;  /* 0x00000007501d7223 */ /* 0x000fe2000000001d */
[----:B------:R-:W-:-:S04]  /*2fd0*/  IADD3 R24, P3, R24, UR10, RZ ;  /* 0x0000000a18187c10 */ /* 0x000fc8000ff7e0ff */
[----:B------:R-:W-:Y:S02]  /*2fe0*/  F2FP.SATFINITE.E5M2.F32.PACK_AB_MERGE_C R31, RZ, R29, RZ ;  /* 0x0000001dff1f723e */ /* 0x000fe400048060ff */
[----:B------:R-:W-:Y:S02]  /*2ff0*/  IADD3.X R25, R25, UR11, R33, P3, !PT ;  /* 0x0000000b19197c10 */ /* 0x000fe40009ffe421 */
[----:B------:R-:W-:Y:S01]  /*3000*/  PRMT R29, RZ, 0x7610, R29 ;  /* 0x00007610ff1d7816 */ /* 0x000fe2000000001d */
[----:B------:R3:W-:Y:S01]  /*3010*/  @!P2 STG.E.U8 desc[UR18][R8.64+0x1], R31 ;  /* 0x0000011f0800a986 */ /* 0x0007e2000c101112 */
[----:B------:R-:W-:Y:S05]  /*3020*/  @P0 BRA `(.L_x_45) ;  /* 0x0000000000040947 */ /* 0x000fea0003800000 */
[----:B------:R4:W5:Y:S02]  /*3030*/  LDG.E.U8 R29, desc[UR18][R24.64] ;  /* 0x00000012181d7981 */ /* 0x000964000c1e1100 */
.L_x_45:
[----:B------:R-:W-:Y:S05]  /*3040*/  BSYNC B1 ;  /* 0x0000000000017941 */ /* 0x000fea0003800000 */
.L_x_44:
[----:B-----5:R-:W-:Y:S01]  /*3050*/  LOP3.LUT R29, R29, 0xff, RZ, 0xc0, !PT ;  /* 0x000000ff1d1d7812 */ /* 0x020fe200078ec0ff */
[----:B------:R-:W-:Y:S01]  /*3060*/  BSSY B1, `(.L_x_46) ;  /* 0x000000b000017945 */ /* 0x000fe20003800000 */
[----:B------:R-:W-:Y:S02]  /*3070*/  ISETP.LT.OR P1, PT, R27, 0x9, !P1 ;  /* 0x000000091b00780c */ /* 0x000fe40004f21670 */
[----:B------:R-:W-:-:S05]  /*3080*/  F2FP.F16.E5M2.UNPACK_B R29, R29 ;  /* 0x0000001dff1d723e */ /* 0x000fca00020004ff */
[----:B------:R-:W-:-:S05]  /*3090*/  HADD2.F32 R29, -RZ, R29.H0_H0 ;  /* 0x2000001dff1d7230 */ /* 0x000fca0000004100 */
[----:B------:R-:W-:Y:S01]  /*30a0*/  FMUL R30, R29, R12 ;  /* 0x0000000c1d1e7220 */ /* 0x000fe20000400000 */
[----:B------:R-:W-:-:S03]  /*30b0*/  PRMT R29, RZ, 0x7610, R29 ;  /* 0x00007610ff1d7816 */ /* 0x000fc6000000001d */
[----:B------:R-:W-:-:S05]  /*30c0*/  FFMA R30, R77, R7, R30 ;  /* 0x000000074d1e7223 */ /* 0x000fca000000001e */
[----:B---3--:R-:W-:-:S05]  /*30d0*/  F2FP.SATFINITE.E5M2.F32.PACK_AB_MERGE_C R31, RZ, R30, RZ ;  /* 0x0000001eff1f723e */ /* 0x008fca00048060ff */
[----:B------:R3:W-:Y:S01]  /*30e0*/  @!P0 STG.E.U8 desc[UR18][R10.64], R31 ;  /* 0x0000001f0a008986 */ /* 0x0007e2000c101112 */
[----:B------:R-:W-:Y:S05]  /*30f0*/  @P1 BRA `(.L_x_47) ;  /* 0x0000000000041947 */ /* 0x000fea0003800000 */
[----:B------:R0:W5:Y:S02]  /*3100*/  LDG.E.U8 R29, desc[UR18][R24.64+0x1] ;  /* 0x00000112181d7981 */ /* 0x000164000c1e1100 */
.L_x_47:
[----:B------:R-:W-:Y:S05]  /*3110*/  BSYNC B1 ;  /* 0x0000000000017941 */ /* 0x000fea0003800000 */
.L_x_46:
[----:B-----5:R-:W-:Y:S01]  /*3120*/  LOP3.LUT R29, R29, 0xff, RZ, 0xc0, !PT ;  /* 0x000000ff1d1d7812 */ /* 0x020fe200078ec0ff */
[----:B------:R-:W-:Y:S01]  /*3130*/  BSSY B1, `(.L_x_48) ;  /* 0x000000c000017945 */ /* 0x000fe20003800000 */
[----:B------:R-:W-:Y:S02]  /*3140*/  ISETP.GE.AND P0, PT, R28, 0x9, PT ;  /* 0x000000091c00780c */ /* 0x000fe40003f06270 */
[----:B------:R-:W-:Y:S02]  /*3150*/  F2FP.F16.E5M2.UNPACK_B R29, R29 ;  /* 0x0000001dff1d723e */ /* 0x000fe400020004ff */
[----:B------:R-:W-:-:S03]  /*3160*/  ISETP.LT.OR P2, PT, R27, 0x1, !P0 ;  /* 0x000000011b00780c */ /* 0x000fc60004741670 */
[----:B------:R-:W-:-:S05]  /*3170*/  HADD2.F32 R29, -RZ, R29.H0_H0 ;  /* 0x2000001dff1d7230 */ /* 0x000fca0000004100 */
[----:B------:R-:W-:-:S04]  /*3180*/  FMUL R29, R29, R12 ;  /* 0x0000000c1d1d7220 */ /* 0x000fc80000400000 */
[----:B------:R-:W-:-:S05]  /*3190*/  FFMA R29, R78, R7, R29 ;  /* 0x000000074e1d7223 */ /* 0x000fca000000001d */
[----:B---3--:R-:W-:Y:S02]  /*31a0*/  F2FP.SATFINITE.E5M2.F32.PACK_AB_MERGE_C R31, RZ, R29, RZ ;  /* 0x0000001dff1f723e */ /* 0x008fe400048060ff */
[----:B------:R-:W-:-:S03]  /*31b0*/  PRMT R29, RZ, 0x7610, R29 ;  /* 0x00007610ff1d7816 */ /* 0x000fc6000000001d */
[----:B------:R3:W-:Y:S01]  /*31c0*/  @!P1 STG.E.U8 desc[UR18][R10.64+0x1], R31 ;  /* 0x0000011f0a009986 */ /* 0x0007e2000c101112 */
[----:B------:R-:W-:Y:S05]  /*31d0*/  @P2 BRA `(.L_x_49) ;  /* 0x0000000000042947 */ /* 0x000fea0003800000 */
[----:B------:R0:W5:Y:S02]  /*31e0*/  LDG.E.U8 R29, desc[UR18][R14.64+0x8] ;  /* 0x000008120e1d7981 */ /* 0x000164000c1e1100 */
.L_x_49:
[----:B------:R-:W-:Y:S05]  /*31f0*/  BSYNC B1 ;  /* 0x0000000000017941 */ /* 0x000fea0003800000 */
.L_x_48:
        /* <DEDUP_REMOVED lines=13> */
.L_x_51:
[----:B------:R-:W-:Y:S05]  /*32d0*/  BSYNC B1 ;  /* 0x0000000000017941 */ /* 0x000fea0003800000 */
.L_x_50:
[----:B-----5:R-:W-:Y:S01]  /*32e0*/  LOP3.LUT R29, R29, 0xff, RZ, 0xc0, !PT ;  /* 0x000000ff1d1d7812 */ /* 0x020fe200078ec0ff */
[----:B------:R-:W-:Y:S01]  /*32f0*/  BSSY B1, `(.L_x_52) ;  /* 0x000000b000017945 */ /* 0x000fe20003800000 */
[----:B------:R-:W-:Y:S02]  /*3300*/  ISETP.LT.OR P0, PT, R27, 0x9, !P0 ;  /* 0x000000091b00780c */ /* 0x000fe40004701670 */
[----:B------:R-:W-:-:S05]  /*3310*/  F2FP.F16.E5M2.UNPACK_B R29, R29 ;  /* 0x0000001dff1d723e */ /* 0x000fca00020004ff */
        /* <DEDUP_REMOVED lines=8> */
.L_x_53:
[----:B------:R-:W-:Y:S05]  /*33a0*/  BSYNC B1 ;  /* 0x0000000000017941 */ /* 0x000fea0003800000 */
.L_x_52:
        /* <DEDUP_REMOVED lines=12> */
.L_x_55:
[----:B------:R-:W-:Y:S05]  /*3470*/  BSYNC B1 ;  /* 0x0000000000017941 */ /* 0x000fea0003800000 */
.L_x_54:
        /* <DEDUP_REMOVED lines=13> */
.L_x_57:
[----:B------:R-:W-:Y:S05]  /*3550*/  BSYNC B1 ;  /* 0x0000000000017941 */ /* 0x000fea0003800000 */
.L_x_56:
        /* <DEDUP_REMOVED lines=13> */
.L_x_59:
[----:B------:R-:W-:Y:S05]  /*3630*/  BSYNC B1 ;  /* 0x0000000000017941 */ /* 0x000fea0003800000 */
.L_x_58:
        /* <DEDUP_REMOVED lines=12> */
.L_x_61:
[----:B------:R-:W-:Y:S05]  /*3700*/  BSYNC B1 ;  /* 0x0000000000017941 */ /* 0x000fea0003800000 */
.L_x_60:
        /* <DEDUP_REMOVED lines=12> */
.L_x_63:
[----:B------:R-:W-:Y:S05]  /*37d0*/  BSYNC B1 ;  /* 0x0000000000017941 */ /* 0x000fea0003800000 */
.L_x_62:
        /* <DEDUP_REMOVED lines=13> */
.L_x_65:
[----:B------:R-:W-:Y:S05]  /*38b0*/  BSYNC B1 ;  /* 0x0000000000017941 */ /* 0x000fea0003800000 */
.L_x_64:
        /* <DEDUP_REMOVED lines=13> */
.L_x_67:
[----:B------:R-:W-:Y:S05]  /*3990*/  BSYNC B1 ;  /* 0x0000000000017941 */ /* 0x000fea0003800000 */
.L_x_66:
        /* <DEDUP_REMOVED lines=12> */
.L_x_69:
[----:B------:R-:W-:Y:S05]  /*3a60*/  BSYNC B1 ;  /* 0x0000000000017941 */ /* 0x000fea0003800000 */
.L_x_68:
        /* <DEDUP_REMOVED lines=12> */
.L_x_71:
[----:B------:R-:W-:Y:S05]  /*3b30*/  BSYNC B1 ;  /* 0x0000000000017941 */ /* 0x000fea0003800000 */
.L_x_70:
        /* <DEDUP_REMOVED lines=13> */
.L_x_73:
[----:B------:R-:W-:Y:S05]  /*3c10*/  BSYNC B1 ;  /* 0x0000000000017941 */ /* 0x000fea0003800000 */
.L_x_72:
        /* <DEDUP_REMOVED lines=13> */
.L_x_75:
[----:B------:R-:W-:Y:S05]  /*3cf0*/  BSYNC B1 ;  /* 0x0000000000017941 */ /* 0x000fea0003800000 */
.L_x_74:
        /* <DEDUP_REMOVED lines=12> */
.L_x_77:
[----:B------:R-:W-:Y:S05]  /*3dc0*/  BSYNC B1 ;  /* 0x0000000000017941 */ /* 0x000fea0003800000 */
.L_x_76:
        /* <DEDUP_REMOVED lines=12> */
.L_x_79:
[----:B------:R-:W-:Y:S05]  /*3e90*/  BSYNC B1 ;  /* 0x0000000000017941 */ /* 0x000fea0003800000 */
.L_x_78:
        /* <DEDUP_REMOVED lines=13> */
.L_x_81:
[----:B------:R-:W-:Y:S05]  /*3f70*/  BSYNC B1 ;  /* 0x0000000000017941 */ /* 0x000fea0003800000 */
.L_x_80:
        /* <DEDUP_REMOVED lines=13> */
.L_x_83:
[----:B------:R-:W-:Y:S05]  /*4050*/  BSYNC B1 ;  /* 0x0000000000017941 */ /* 0x000fea0003800000 */
.L_x_82:
        /* <DEDUP_REMOVED lines=12> */
.L_x_85:
[----:B------:R-:W-:Y:S05]  /*4120*/  BSYNC B1 ;  /* 0x0000000000017941 */ /* 0x000fea0003800000 */
.L_x_84:
[----:B-----5:R-:W-:Y:S01]  /*4130*/  LOP3.LUT R29, R29, 0xff, RZ, 0xc0, !PT ;  /* 0x000000ff1d1d7812 */ /* 0x020fe200078ec0ff */
[----:B------:R-:W-:Y:S01]  /*4140*/  BSSY B1, `(.L_x_86) ;  /* 0x000000b000017945 */ /* 0x000fe20003800000 */
[----:B------:R-:W-:Y:S02]  /*4150*/  ISETP.LT.OR P1, PT, R27, 0x9, !P1 ;  /* 0x000000091b00780c */ /* 0x000fe40004f21670 */
[----:B------:R-:W-:-:S05]  /*4160*/  F2FP.F16.E5M2.UNPACK_B R29, R29 ;  /* 0x0000001dff1d723e */ /* 0x000fca00020004ff */
[----:B------:R-:W-:-:S05]  /*4170*/  HADD2.F32 R29, -RZ, R29.H0_H0 ;  /* 0x2000001dff1d7230 */ /* 0x000fca0000004100 */
[----:B------:R-:W-:-:S04]  /*4180*/  FMUL R30, R29, R12 ;  /* 0x0000000c1d1e7220 */ /* 0x000fc80000400000 */
[----:B------:R-:W-:Y:S01]  /*4190*/  FFMA R30, R23, R7, R30 ;  /* 0x00000007171e7223 */ /* 0x000fe2000000001e */
[----:B------:R-:W-:-:S04]  /*41a0*/  PRMT R23, RZ, 0x7610, R23 ;  /* 0x00007610ff177816 */ /* 0x000fc80000000017 */
[----:B------:R-:W-:-:S05]  /*41b0*/  F2FP.SATFINITE.E5M2.F32.PACK_AB_MERGE_C R29, RZ, R30, RZ ;  /* 0x0000001eff1d723e */ /* 0x000fca00048060ff */
[----:B------:R0:W-:Y:S01]  /*41c0*/  @!P0 STG.E.U8 desc[UR18][R10.64+0x28], R29 ;  /* 0x0000281d0a008986 */ /* 0x0001e2000c101112 */
[----:B------:R-:W-:Y:S05]  /*41d0*/  @P1 BRA `(.L_x_87) ;  /* 0x0000000000041947 */ /* 0x000fea0003800000 */
[----:B------:R0:W5:Y:S02]  /*41e0*/  LDG.E.U8 R23, desc[UR18][R24.64+0x29] ;  /* 0x0000291218177981 */ /* 0x000164000c1e1100 */
.L_x_87:
[----:B------:R-:W-:Y:S05]  /*41f0*/  BSYNC B1 ;  /* 0x0000000000017941 */ /* 0x000fea0003800000 */
.L_x_86:
        /* <DEDUP_REMOVED lines=8> */
[----:B0-----:R-:W-:Y:S02]  /*4280*/  F2FP.SATFINITE.E5M2.F32.PACK_AB_MERGE_C R29, RZ, R23, RZ ;  /* 0x00000017ff1d723e */ /* 0x001fe400048060ff */
[----:B------:R-:W-:-:S03]  /*4290*/  PRMT R23, RZ, 0x7610, R23 ;  /* 0x00007610ff177816 */ /* 0x000fc60000000017 */
[----:B------:R0:W-:Y:S01]  /*42a0*/  @!P1 STG.E.U8 desc[UR18][R10.64+0x29], R29 ;  /* 0x0000291d0a009986 */ /* 0x0001e2000c101112 */
[----:B------:R-:W-:Y:S05]  /*42b0*/  @P2 BRA `(.L_x_89) ;  /* 0x0000000000042947 */ /* 0x000fea0003800000 */
[----:B------:R0:W5:Y:S02]  /*42c0*/  LDG.E.U8 R23, desc[UR18][R14.64+0x30] ;  /* 0x000030120e177981 */ /* 0x000164000c1e1100 */
.L_x_89:
[----:B------:R-:W-:Y:S05]  /*42d0*/  BSYNC B1 ;  /* 0x0000000000017941 */ /* 0x000fea0003800000 */
.L_x_88:
[----:B-----5:R-:W-:Y:S01]  /*42e0*/  LOP3.LUT R23, R23, 0xff, RZ, 0xc0, !PT ;  /* 0x000000ff17177812 */ /* 0x020fe200078ec0ff */
[----:B------:R-:W-:Y:S01]  /*42f0*/  BSSY B1, `(.L_x_90) ;  /* 0x000000c000017945 */ /* 0x000fe20003800000 */
[----:B------:R-:W-:Y:S02]  /*4300*/  ISETP.GE.AND P1, PT, R28, 0x32, PT ;  /* 0x000000321c00780c */ /* 0x000fe40003f26270 */
[----:B------:R-:W-:Y:S02]  /*4310*/  F2FP.F16.E5M2.UNPACK_B R23, R23 ;  /* 0x00000017ff17723e */ /* 0x000fe400020004ff */
[----:B------:R-:W-:-:S03]  /*4320*/  ISETP.LT.OR P3, PT, R27, 0x1, !P1 ;  /* 0x000000011b00780c */ /* 0x000fc60004f61670 */
        /* <DEDUP_REMOVED lines=8> */
.L_x_91:
[----:B------:R-:W-:Y:S05]  /*43b0*/  BSYNC B1 ;  /* 0x0000000000017941 */ /* 0x000fea0003800000 */
.L_x_90:
[----:B-----5:R-:W-:Y:S01]  /*43c0*/  LOP3.LUT R21, R21, 0xff, RZ, 0xc0, !PT ;  /* 0x000000ff15157812 */ /* 0x020fe200078ec0ff */
[----:B------:R-:W-:Y:S01]  /*43d0*/  BSSY B1, `(.L_x_92) ;  /* 0x000000b000017945 */ /* 0x000fe20003800000 */
[----:B------:R-:W-:Y:S02]  /*43e0*/  ISETP.LT.OR P0, PT, R27, 0x9, !P0 ;  /* 0x000000091b00780c */ /* 0x000fe40004701670 */
[----:B------:R-:W-:-:S05]  /*43f0*/  F2FP.F16.E5M2.UNPACK_B R21, R21 ;  /* 0x00000015ff15723e */ /* 0x000fca00020004ff */
        /* <DEDUP_REMOVED lines=8> */
.L_x_93:
[----:B------:R-:W-:Y:S05]  /*4480*/  BSYNC B1 ;  /* 0x0000000000017941 */ /* 0x000fea0003800000 */
.L_x_92:
        /* <DEDUP_REMOVED lines=12> */
.L_x_95:
[----:B------:R-:W-:Y:S05]  /*4550*/  BSYNC B1 ;  /* 0x0000000000017941 */ /* 0x000fea0003800000 */
.L_x_94:
        /* <DEDUP_REMOVED lines=13> */
.L_x_97:
[----:B------:R-:W-:Y:S05]  /*4630*/  BSYNC B1 ;  /* 0x0000000000017941 */ /* 0x000fea0003800000 */
.L_x_96:
        /* <DEDUP_REMOVED lines=13> */
.L_x_99:
[----:B------:R-:W-:Y:S05]  /*4710*/  BSYNC B1 ;  /* 0x0000000000017941 */ /* 0x000fea0003800000 */
.L_x_98:
[----:B-----5:R-:W-:Y:S01]  /*4720*/  LOP3.LUT R17, R17, 0xff, RZ, 0xc0, !PT ;  /* 0x000000ff11117812 */ /* 0x020fe200078ec0ff */
[----:B------:R-:W-:Y:S01]  /*4730*/  BSSY B1, `(.L_x_100) ;  /* 0x000000b000017945 */ /* 0x000fe20003800000 */
[----:B------:R-:W-:Y:S02]  /*4740*/  ISETP.LT.OR P0, PT, R27, 0x9, !P0 ;  /* 0x000000091b00780c */ /* 0x000fe40004701670 */
[----:B------:R-:W-:Y:S02]  /*4750*/  F2FP.F16.E5M2.UNPACK_B R17, R17 ;  /* 0x00000011ff11723e */ /* 0x000fe400020004ff */
[----:B0-2---:R-:W-:-:S03]  /*4760*/  PRMT R14, RZ, 0x7610, R14 ;  /* 0x00007610ff0e7816 */ /* 0x005fc6000000000e */
[----:B------:R-:W-:-:S05]  /*4770*/  HADD2.F32 R17, -RZ, R17.H0_H0 ;  /* 0x20000011ff117230 */ /* 0x000fca0000004100 */
[----:B------:R-:W-:-:S04]  /*4780*/  FMUL R17, R17, R12 ;  /* 0x0000000c11117220 */ /* 0x000fc80000400000 */
[----:B------:R-:W-:-:S05]  /*4790*/  FFMA R17, R18, R7, R17 ;  /* 0x0000000712117223 */ /* 0x000fca0000000011 */
[----:B------:R-:W-:-:S05]  /*47a0*/  F2FP.SATFINITE.E5M2.F32.PACK_AB_MERGE_C R17, RZ, R17, RZ ;  /* 0x00000011ff11723e */ /* 0x000fca00048060ff */
[----:B------:R0:W-:Y:S01]  /*47b0*/  @!P3 STG.E.U8 desc[UR18][R8.64+0x39], R17 ;  /* 0x000039110800b986 */ /* 0x0001e2000c101112 */
[----:B------:R-:W-:Y:S05]  /*47c0*/  @P0 BRA `(.L_x_101) ;  /* 0x0000000000040947 */ /* 0x000fea0003800000 */
[----:B------:R2:W5:Y:S02]  /*47d0*/  LDG.E.U8 R14, desc[UR18][R24.64+0x38] ;  /* 0x00003812180e7981 */ /* 0x000564000c1e1100 */
.L_x_101:
[----:B------:R-:W-:Y:S05]  /*47e0*/  BSYNC B1 ;  /* 0x0000000000017941 */ /* 0x000fea0003800000 */
.L_x_100:
[----:B-----5:R-:W-:Y:S01]  /*47f0*/  LOP3.LUT R14, R14, 0xff, RZ, 0xc0, !PT ;  /* 0x000000ff0e0e7812 */ /* 0x020fe200078ec0ff */
[----:B------:R-:W-:Y:S01]  /*4800*/  BSSY B1, `(.L_x_102) ;  /* 0x000000b000017945 */ /* 0x000fe20003800000 */
[----:B------:R-:W-:Y:S02]  /*4810*/  ISETP.LT.OR P1, PT, R27, 0x9, !P1 ;  /* 0x000000091b00780c */ /* 0x000fe40004f21670 */
[----:B------:R-:W-:-:S05]  /*4820*/  F2FP.F16.E5M2.UNPACK_B R14, R14 ;  /* 0x0000000eff0e723e */ /* 0x000fca00020004ff */
[----:B01-3--:R-:W-:-:S05]  /*4830*/  HADD2.F32 R9, -RZ, R14.H0_H0 ;  /* 0x2000000eff097230 */ /* 0x00bfca0000004100 */
[----:B------:R-:W-:-:S04]  /*4840*/  FMUL R8, R9, R12 ;  /* 0x0000000c09087220 */ /* 0x000fc80000400000 */
[----:B------:R-:W-:-:S05]  /*4850*/  FFMA R8, R13, R7, R8 ;  /* 0x000000070d087223 */ /* 0x000fca0000000008 */
[----:B------:R-:W-:Y:S02]  /*4860*/  F2FP.SATFINITE.E5M2.F32.PACK_AB_MERGE_C R9, RZ, R8, RZ ;  /* 0x00000008ff09723e */ /* 0x000fe400048060ff */
[----:B------:R-:W-:-:S03]  /*4870*/  PRMT R8, RZ, 0x7610, R8 ;  /* 0x00007610ff087816 */ /* 0x000fc60000000008 */
[----:B------:R0:W-:Y:S01]  /*4880*/  @!P0 STG.E.U8 desc[UR18][R10.64+0x38], R9 ;  /* 0x000038090a008986 */ /* 0x0001e2000c101112 */
[----:B------:R-:W-:Y:S05]  /*4890*/  @P1 BRA `(.L_x_103) ;  /* 0x0000000000041947 */ /* 0x000fea0003800000 */
[----:B------:R1:W5:Y:S02]  /*48a0*/  LDG.E.U8 R8, desc[UR18][R24.64+0x39] ;  /* 0x0000391218087981 */ /* 0x000364000c1e1100 */
.L_x_103:
[----:B------:R-:W-:Y:S05]  /*48b0*/  BSYNC B1 ;  /* 0x0000000000017941 */ /* 0x000fea0003800000 */
.L_x_102:
[----:B------:R-:W-:Y:S05]  /*48c0*/  @P1 BRA `(.L_x_104) ;  /* 0x0000000800601947 */ /* 0x000fea0003800000 */
[----:B-----5:R-:W-:-:S04]  /*48d0*/  LOP3.LUT R8, R8, 0xff, RZ, 0xc0, !PT ;  /* 0x000000ff08087812 */ /* 0x020fc800078ec0ff */
[----:B------:R-:W-:-:S05]  /*48e0*/  F2FP.F16.E5M2.UNPACK_B R8, R8 ;  /* 0x00000008ff08723e */ /* 0x000fca00020004ff */
[----:B0-----:R-:W-:-:S05]  /*48f0*/  HADD2.F32 R9, -RZ, R8.H0_H0 ;  /* 0x20000008ff097230 */ /* 0x001fca0000004100 */
[----:B------:R-:W-:-:S04]  /*4900*/  FMUL R9, R9, R12 ;  /* 0x0000000c09097220 */ /* 0x000fc80000400000 */
[----:B------:R-:W-:-:S05]  /*4910*/  FFMA R9, R16, R7, R9 ;  /* 0x0000000710097223 */ /* 0x000fca0000000009 */
[----:B------:R-:W-:-:S05]  /*4920*/  F2FP.SATFINITE.E5M2.F32.PACK_AB_MERGE_C R9, RZ, R9, RZ ;  /* 0x00000009ff09723e */ /* 0x000fca00048060ff */
[----:B------:R3:W-:Y:S01]  /*4930*/  STG.E.U8 desc[UR18][R10.64+0x39], R9 ;  /* 0x000039090a007986 */ /* 0x0007e2000c101112 */
[----:B------:R-:W-:Y:S05]  /*4940*/  BRA `(.L_x_104) ;  /* 0x0000000800407947 */ /* 0x000fea0003800000 */
.L_x_39:
[C---:B------:R-:W-:Y:S01]  /*4950*/  ISETP.GE.AND P3, PT, R28.reuse, 0x1, PT ;  /* 0x000000011c00780c */ /* 0x040fe20003f66270 */
[-C--:B--2---:R-:W-:Y:S01]  /*4960*/  FMUL R79, R79, R7.reuse ;  /* 0x000000074f4f7220 */ /* 0x084fe20000400000 */
[----:B------:R-:W-:Y:S01]  /*4970*/  ISETP.GE.AND P0, PT, R28, 0x2, PT ;  /* 0x000000021c00780c */ /* 0x000fe20003f06270 */
[-C--:B------:R-:W-:Y:S01]  /*4980*/  FMUL R80, R80, R7.reuse ;  /* 0x0000000750507220 */ /* 0x080fe20000400000 */
[----:B------:R-:W-:Y:S01]  /*4990*/  ISETP.LT.OR P1, PT, R27, 0x1, !P3 ;  /* 0x000000011b00780c */ /* 0x000fe20005f21670 */
[-C--:B------:R-:W-:Y:S01]  /*49a0*/  FMUL R77, R77, R7.reuse ;  /* 0x000000074d4d7220 */ /* 0x080fe20000400000 */
[C---:B------:R-:W-:Y:S01]  /*49b0*/  ISETP.LT.OR P2, PT, R27.reuse, 0x1, !P0 ;  /* 0x000000011b00780c */ /* 0x040fe20004741670 */
[-C--:B------:R-:W-:Y:S01]  /*49c0*/  FMUL R78, R78, R7.reuse ;  /* 0x000000074e4e7220 */ /* 0x080fe20000400000 */
[----:B------:R-:W-:Y:S01]  /*49d0*/  ISETP.LT.OR P3, PT, R27, 0x9, !P3 ;  /* 0x000000091b00780c */ /* 0x000fe20005f61670 */
[----:B------:R-:W-:Y:S01]  /*49e0*/  FMUL R75, R75, R7 ;  /* 0x000000074b4b7220 */ /* 0x000fe20000400000 */
[----:B------:R-:W-:Y:S01]  /*49f0*/  F2FP.SATFINITE.E5M2.F32.PACK_AB_MERGE_C R79, RZ, R79, RZ ;  /* 0x0000004fff4f723e */ /* 0x000fe200048060ff */
[-C--:B------:R-:W-:Y:S01]  /*4a00*/  FMUL R76, R76, R7.reuse ;  /* 0x000000074c4c7220 */ /* 0x080fe20000400000 */
[----:B------:R-:W-:Y:S01]  /*4a10*/  F2FP.SATFINITE.E5M2.F32.PACK_AB_MERGE_C R15, RZ, R80, RZ ;  /* 0x00000050ff0f723e */ /* 0x000fe200048060ff */
[----:B------:R-:W-:Y:S01]  /*4a20*/  FMUL R74, R74, R7 ;  /* 0x000000074a4a7220 */ /* 0x000fe20000400000 */
[----:B------:R-:W-:Y:S01]  /*4a30*/  F2FP.SATFINITE.E5M2.F32.PACK_AB_MERGE_C R77, RZ, R77, RZ ;  /* 0x0000004dff4d723e */ /* 0x000fe200048060ff */
[-C--:B------:R-:W-:Y:S01]  /*4a40*/  FMUL R72, R72, R7.reuse ;  /* 0x0000000748487220 */ /* 0x080fe20000400000 */
[----:B------:R-:W-:Y:S01]  /*4a50*/  ISETP.LT.OR P0, PT, R27, 0x9, !P0 ;  /* 0x000000091b00780c */ /* 0x000fe20004701670 */
[----:B------:R-:W-:Y:S01]  /*4a60*/  @!P1 STG.E.U8 desc[UR18][R8.64], R79 ;  /* 0x0000004f08009986 */ /* 0x000fe2000c101112 */
[C---:B------:R-:W-:Y:S01]  /*4a70*/  ISETP.GE.AND P1, PT, R28.reuse, 0x9, PT ;  /* 0x000000091c00780c */ /* 0x040fe20003f26270 */
[----:B------:R-:W-:Y:S01]  /*4a80*/  FMUL R69, R69, R7 ;  /* 0x0000000745457220 */ /* 0x000fe20000400000 */
[----:B------:R-:W-:Y:S01]  /*4a90*/  F2FP.SATFINITE.E5M2.F32.PACK_AB_MERGE_C R75, RZ, R75, RZ ;  /* 0x0000004bff4b723e */ /* 0x000fe200048060ff */
[----:B------:R0:W-:Y:S01]  /*4aa0*/  @!P2 STG.E.U8 desc[UR18][R8.64+0x1], R15 ;  /* 0x0000010f0800a986 */ /* 0x0001e2000c101112 */
[----:B------:R-:W-:Y:S01]  /*4ab0*/  ISETP.GE.AND P2, PT, R28, 0xa, PT ;  /* 0x0000000a1c00780c */ /* 0x000fe20003f46270 */
[-C--:B------:R-:W-:Y:S01]  /*4ac0*/  FMUL R70, R70, R7.reuse ;  /* 0x0000000746467220 */ /* 0x080fe20000400000 */
[----:B------:R-:W-:Y:S01]  /*4ad0*/  F2FP.SATFINITE.E5M2.F32.PACK_AB_MERGE_C R25, RZ, R76, RZ ;  /* 0x0000004cff19723e */ /* 0x000fe200048060ff */
[----:B------:R-:W-:Y:S01]  /*4ae0*/  @!P3 STG.E.U8 desc[UR18][R10.64], R77 ;  /* 0x0000004d0a00b986 */ /* 0x000fe2000c101112 */
[C---:B------:R-:W-:Y:S01]  /*4af0*/  ISETP.LT.OR P3, PT, R27.reuse, 0x1, !P1 ;  /* 0x000000011b00780c */ /* 0x040fe20004f61670 */
[-C--:B------:R-:W-:Y:S01]  /*4b00*/  FMUL R68, R68, R7.reuse ;  /* 0x0000000744447220 */ /* 0x080fe20000400000 */
[----:B------:R-:W-:Y:S01]  /*4b10*/  ISETP.LT.OR P5, PT, R27, 0x1, !P2 ;  /* 0x000000011b00780c */ /* 0x000fe200057a1670 */
[-C--:B------:R-:W-:Y:S01]  /*4b20*/  FMUL R67, R67, R7.reuse ;  /* 0x0000000743437220 */ /* 0x080fe20000400000 */
[----:B------:R-:W-:Y:S01]  /*4b30*/  ISETP.LT.OR P1, PT, R27, 0x9, !P1 ;  /* 0x000000091b00780c */ /* 0x000fe20004f21670 */
[-C--:B------:R-:W-:Y:S01]  /*4b40*/  FMUL R65, R65, R7.reuse ;  /* 0x0000000741417220 */ /* 0x080fe20000400000 */
[----:B------:R-:W-:Y:S01]  /*4b50*/  F2FP.SATFINITE.E5M2.F32.PACK_AB_MERGE_C R29, RZ, R74, RZ ;  /* 0x0000004aff1d723e */ /* 0x000fe200048060ff */
[-C--:B------:R-:W-:Y:S01]  /*4b60*/  FMUL R66, R66, R7.reuse ;  /* 0x0000000742427220 */ /* 0x080fe20000400000 */
[----:B0-----:R-:W-:Y:S01]  /*4b70*/  F2FP.SATFINITE.E5M2.F32.PACK_AB_MERGE_C R15, RZ, R78, RZ ;  /* 0x0000004eff0f723e */ /* 0x001fe200048060ff */
[-C--:B------:R-:W-:Y:S01]  /*4b80*/  FMUL R64, R64, R7.reuse ;  /* 0x0000000740407220 */ /* 0x080fe20000400000 */
[----:B------:R-:W-:Y:S01]  /*4b90*/  ISETP.LT.OR P2, PT, R27, 0x9, !P2 ;  /* 0x000000091b00780c */ /* 0x000fe20005741670 */
[-C--:B------:R-:W-:Y:S01]  /*4ba0*/  FMUL R63, R63, R7.reuse ;  /* 0x000000073f3f7220 */ /* 0x080fe20000400000 */
[----:B------:R-:W-:Y:S01]  /*4bb0*/  F2FP.SATFINITE.E5M2.F32.PACK_AB_MERGE_C R31, RZ, R72, RZ ;  /* 0x00000048ff1f723e */ /* 0x000fe200048060ff */
[----:B------:R0:W-:Y:S01]  /*4bc0*/  @!P0 STG.E.U8 desc[UR18][R10.64+0x1], R15 ;  /* 0x0000010f0a008986 */ /* 0x0001e2000c101112 */
[C---:B------:R-:W-:Y:S01]  /*4bd0*/  ISETP.GE.AND P0, PT, R28.reuse, 0x11, PT ;  /* 0x000000111c00780c */ /* 0x040fe20003f06270 */
[----:B------:R-:W-:Y:S01]  /*4be0*/  FMUL R61, R61, R7 ;  /* 0x000000073d3d7220 */ /* 0x000fe20000400000 */
[----:B------:R-:W-:Y:S01]  /*4bf0*/  F2FP.SATFINITE.E5M2.F32.PACK_AB_MERGE_C R69, RZ, R69, RZ ;  /* 0x00000045ff45723e */ /* 0x000fe200048060ff */
[----:B------:R-:W-:Y:S01]  /*4c00*/  @!P3 STG.E.U8 desc[UR18][R8.64+0x8], R75 ;  /* 0x0000084b0800b986 */ /* 0x000fe2000c101112 */
[----:B------:R-:W-:Y:S01]  /*4c10*/  ISETP.GE.AND P3, PT, R28, 0x12, PT ;  /* 0x000000121c00780c */ /* 0x000fe20003f66270 */
[----:B------:R-:W-:Y:S01]  /*4c20*/  FMUL R62, R62, R7 ;  /* 0x000000073e3e7220 */ /* 0x000fe20000400000 */
[----:B------:R-:W-:Y:S01]  /*4c30*/  F2FP.SATFINITE.E5M2.F32.PACK_AB_MERGE_C R67, RZ, R67, RZ ;  /* 0x00000043ff43723e */ /* 0x000fe200048060ff */
[----:B------:R1:W-:Y:S01]  /*4c40*/  @!P5 STG.E.U8 desc[UR18][R8.64+0x9], R25 ;  /* 0x000009190800d986 */ /* 0x0003e2000c101112 */
[----:B------:R-:W-:Y:S01]  /*4c50*/  ISETP.LT.OR P5, PT, R27, 0x1, !P3 ;  /* 0x000000011b00780c */ /* 0x000fe20005fa1670 */
[-C--:B------:R-:W-:Y:S01]  /*4c60*/  FMUL R59, R59, R7.reuse ;  /* 0x000000073b3b7220 */ /* 0x080fe20000400000 */
[C---:B------:R-:W-:Y:S01]  /*4c70*/  ISETP.LT.OR P3, PT, R27.reuse, 0x9, !P3 ;  /* 0x000000091b00780c */ /* 0x040fe20005f61670 */
[----:B------:R-:W-:Y:S01]  /*4c80*/  @!P1 STG.E.U8 desc[UR18][R10.64+0x8], R29 ;  /* 0x0000081d0a009986 */ /* 0x000fe2000c101112 */
[----:B------:R-:W-:Y:S01]  /*4c90*/  ISETP.LT.OR P1, PT, R27, 0x1, !P0 ;  /* 0x000000011b00780c */ /* 0x000fe20004721670 */
[-C--:B------:R-:W-:Y:S01]  /*4ca0*/  FMUL R60, R60, R7.reuse ;  /* 0x000000073c3c7220 */ /* 0x080fe20000400000 */
[----:B0-----:R-:W-:Y:S01]  /*4cb0*/  F2FP.SATFINITE.E5M2.F32.PACK_AB_MERGE_C R15, RZ, R70, RZ ;  /* 0x00000046ff0f723e */ /* 0x001fe200048060ff */
[----:B------:R-:W-:Y:S01]  /*4cc0*/  @!P2 STG.E.U8 desc[UR18][R10.64+0x9], R31 ;  /* 0x0000091f0a00a986 */ /* 0x000fe2000c101112 */
[----:B------:R-:W-:Y:S01]  /*4cd0*/  ISETP.GE.AND P2, PT, R28, 0x19, PT ;  /* 0x000000191c00780c */ /* 0x000fe20003f46270 */
[-C--:B------:R-:W-:Y:S01]  /*4ce0*/  FMUL R57, R57, R7.reuse ;  /* 0x0000000739397220 */ /* 0x080fe20000400000 */
[C---:B------:R-:W-:Y:S01]  /*4cf0*/  ISETP.LT.OR P0, PT, R27.reuse, 0x9, !P0 ;  /* 0x000000091b00780c */ /* 0x040fe20004701670 */
[-C--:B------:R-:W-:Y:S01]  /*4d00*/  FMUL R58, R58, R7.reuse ;  /* 0x000000073a3a7220 */ /* 0x080fe20000400000 */
[----:B------:R-:W-:Y:S01]  /*4d10*/  ISETP.LT.OR P6, PT, R27, 0x1, !P2 ;  /* 0x000000011b00780c */ /* 0x000fe200057c1670 */
[----:B------:R0:W-:Y:S01]  /*4d20*/  @!P5 STG.E.U8 desc[UR18][R8.64+0x11], R15 ;  /* 0x0000110f0800d986 */ /* 0x0001e2000c101112 */
[----:B-1----:R-:W-:Y:S01]  /*4d30*/  F2FP.SATFINITE.E5M2.F32.PACK_AB_MERGE_C R25, RZ, R68, RZ ;  /* 0x00000044ff19723e */ /* 0x002fe200048060ff */
[----:B------:R-:W-:Y:S01]  /*4d40*/  FMUL R56, R56, R7 ;  /* 0x0000000738387220 */ /* 0x000fe20000400000 */
[----:B------:R-:W-:Y:S01]  /*4d50*/  F2FP.SATFINITE.E5M2.F32.PACK_AB_MERGE_C R65, RZ, R65, RZ ;  /* 0x00000041ff41723e */ /* 0x000fe200048060ff */
[----:B------:R-:W-:Y:S01]  /*4d60*/  @!P1 STG.E.U8 desc[UR18][R8.64+0x10], R69 ;  /* 0x0000104508009986 */ /* 0x000fe2000c101112 */
[----:B------:R-:W-:Y:S01]  /*4d70*/  ISETP.GE.AND P1, PT, R28, 0x1a, PT ;  /* 0x0000001a1c00780c */ /* 0x000fe20003f26270 */
[-C--:B------:R-:W-:Y:S01]  /*4d80*/  FMUL R23, R23, R7.reuse ;  /* 0x0000000717177220 */ /* 0x080fe20000400000 */
[C---:B------:R-:W-:Y:S01]  /*4d90*/  ISETP.LT.OR P2, PT, R27.reuse, 0x9, !P2 ;  /* 0x000000091b00780c */ /* 0x040fe20005741670 */
[----:B------:R1:W-:Y:S01]  /*4da0*/  @!P3 STG.E.U8 desc[UR18][R10.64+0x11], R25 ;  /* 0x000011190a00b986 */ /* 0x0003e2000c101112 */
[----:B------:R-:W-:Y:S01]  /*4db0*/  ISETP.LT.OR P5, PT, R27, 0x1, !P1 ;  /* 0x000000011b00780c */ /* 0x000fe20004fa1670 */
[-C--:B------:R-:W-:Y:S01]  /*4dc0*/  FMUL R21, R21, R7.reuse ;  /* 0x0000000715157220 */ /* 0x080fe20000400000 */
[----:B------:R-:W-:Y:S01]  /*4dd0*/  ISETP.LT.OR P3, PT, R27, 0x9, !P1 ;  /* 0x000000091b00780c */ /* 0x000fe20004f61670 */
[----:B------:R-:W-:Y:S01]  /*4de0*/  @!P0 STG.E.U8 desc[UR18][R10.64+0x10], R67 ;  /* 0x000010430a008986 */ /* 0x000fe2000c101112 */
[----:B0-----:R-:W-:Y:S01]  /*4df0*/  F2FP.SATFINITE.E5M2.F32.PACK_AB_MERGE_C R15, RZ, R66, RZ ;  /* 0x00000042ff0f723e */ /* 0x001fe200048060ff */
[-C--:B------:R-:W-:Y:S01]  /*4e00*/  FMUL R22, R22, R7.reuse ;  /* 0x0000000716167220 */ /* 0x080fe20000400000 */
[C---:B------:R-:W-:Y:S01]  /*4e10*/  ISETP.GE.AND P0, PT, R28.reuse, 0x21, PT ;  /* 0x000000211c00780c */ /* 0x040fe20003f06270 */
[----:B------:R-:W-:Y:S01]  /*4e20*/  @!P6 STG.E.U8 desc[UR18][R8.64+0x18], R65 ;  /* 0x000018410800e986 */ /* 0x000fe2000c101112 */
[----:B------:R-:W-:Y:S01]  /*4e30*/  ISETP.GE.AND P1, PT, R28, 0x22, PT ;  /* 0x000000221c00780c */ /* 0x000fe20003f26270 */
[-C--:B------:R-:W-:Y:S01]  /*4e40*/  FMUL R19, R19, R7.reuse ;  /* 0x0000000713137220 */ /* 0x080fe20000400000 */
[C---:B------:R-:W-:Y:S01]  /*4e50*/  ISETP.LT.OR P6, PT, R27.reuse, 0x1, !P0 ;  /* 0x000000011b00780c */ /* 0x040fe200047c1670 */
[-C--:B------:R-:W-:Y:S01]  /*4e60*/  FMUL R20, R20, R7.reuse ;  /* 0x0000000714147220 */ /* 0x080fe20000400000 */
[----:B-1----:R-:W-:Y:S01]  /*4e70*/  F2FP.SATFINITE.E5M2.F32.PACK_AB_MERGE_C R25, RZ, R64, RZ ;  /* 0x00000040ff19723e */ /* 0x002fe200048060ff */
[----:B------:R0:W-:Y:S01]  /*4e80*/  @!P5 STG.E.U8 desc[UR18][R8.64+0x19], R15 ;  /* 0x0000190f0800d986 */ /* 0x0001e2000c101112 */
[----:B------:R-:W-:Y:S01]  /*4e90*/  ISETP.LT.OR P5, PT, R27, 0x1, !P1 ;  /* 0x000000011b00780c */ /* 0x000fe20004fa1670 */
[----:B------:R-:W-:Y:S01]  /*4ea0*/  FMUL R17, R17, R7 ;  /* 0x0000000711117220 */ /* 0x000fe20000400000 */
[----:B------:R-:W-:Y:S01]  /*4eb0*/  F2FP.SATFINITE.E5M2.F32.PACK_AB_MERGE_C R63, RZ, R63, RZ ;  /* 0x0000003fff3f723e */ /* 0x000fe200048060ff */
[----:B------:R1:W-:Y:S01]  /*4ec0*/  @!P3 STG.E.U8 desc[UR18][R10.64+0x19], R25 ;  /* 0x000019190a00b986 */ /* 0x0003e2000c101112 */
[----:B------:R-:W-:Y:S01]  /*4ed0*/  F2FP.SATFINITE.E5M2.F32.PACK_AB_MERGE_C R61, RZ, R61, RZ ;  /* 0x0000003dff3d723e */ /* 0x000fe200048060ff */
[-C--:B------:R-:W-:Y:S01]  /*4ee0*/  FMUL R18, R18, R7.reuse ;  /* 0x0000000712127220 */ /* 0x080fe20000400000 */
[----:B------:R-:W-:Y:S01]  /*4ef0*/  F2FP.SATFINITE.E5M2.F32.PACK_AB_MERGE_C R29, RZ, R62, RZ ;  /* 0x0000003eff1d723e */ /* 0x000fe200048060ff */
[----:B------:R-:W-:Y:S01]  /*4f00*/  @!P2 STG.E.U8 desc[UR18][R10.64+0x18], R63 ;  /* 0x0000183f0a00a986 */ /* 0x000fe2000c101112 */
[----:B------:R-:W-:Y:S01]  /*4f10*/  ISETP.LT.OR P3, PT, R27, 0x9, !P1 ;  /* 0x000000091b00780c */ /* 0x000fe20004f61670 */
[-C--:B------:R-:W-:Y:S01]  /*4f20*/  FMUL R13, R13, R7.reuse ;  /* 0x000000070d0d7220 */ /* 0x080fe20000400000 */
[----:B------:R-:W-:Y:S01]  /*4f30*/  ISETP.GE.AND P2, PT, R28, 0x29, PT ;  /* 0x000000291c00780c */ /* 0x000fe20003f46270 */
[----:B------:R-:W-:Y:S01]  /*4f40*/  @!P6 STG.E.U8 desc[UR18][R8.64+0x20], R61 ;  /* 0x0000203d0800e986 */ /* 0x000fe2000c101112 */
[C---:B------:R-:W-:Y:S01]  /*4f50*/  ISETP.LT.OR P0, PT, R27.reuse, 0x9, !P0 ;  /* 0x000000091b00780c */ /* 0x040fe20004701670 */
[----:B------:R-:W-:Y:S01]  /*4f60*/  FMUL R16, R16, R7 ;  /* 0x0000000710107220 */ /* 0x000fe20000400000 */
[----:B------:R-:W-:Y:S01]  /*4f70*/  ISETP.GE.AND P1, PT, R28, 0x2a, PT ;  /* 0x0000002a1c00780c */ /* 0x000fe20003f26270 */
[----:B------:R-:W-:Y:S01]  /*4f80*/  @!P5 STG.E.U8 desc[UR18][R8.64+0x21], R29 ;  /* 0x0000211d0800d986 */ /* 0x000fe2000c101112 */
[----:B------:R-:W-:-:S02]  /*4f90*/  ISETP.LT.OR P6, PT, R27, 0x1, !P2 ;  /* 0x000000011b00780c */ /* 0x000fc400057c1670 */
[C---:B------:R-:W-:Y:S02]  /*4fa0*/  ISETP.LT.OR P5, PT, R27.reuse, 0x1, !P1 ;  /* 0x000000011b00780c */ /* 0x040fe40004fa1670 */
[----:B------:R-:W-:Y:S02]  /*4fb0*/  F2FP.SATFINITE.E5M2.F32.PACK_AB_MERGE_C R59, RZ, R59, RZ ;  /* 0x0000003bff3b723e */ /* 0x000fe400048060ff */
[----:B0-----:R-:W-:Y:S02]  /*4fc0*/  F2FP.SATFINITE.E5M2.F32.PACK_AB_MERGE_C R15, RZ, R60, RZ ;  /* 0x0000003cff0f723e */ /* 0x001fe400048060ff */
[----:B------:R-:W-:Y:S01]  /*4fd0*/  F2FP.SATFINITE.E5M2.F32.PACK_AB_MERGE_C R57, RZ, R57, RZ ;  /* 0x00000039ff39723e */ /* 0x000fe200048060ff */
[----:B------:R-:W-:Y:S01]  /*4fe0*/  @!P0 STG.E.U8 desc[UR18][R10.64+0x20], R59 ;  /* 0x0000203b0a008986 */ /* 0x000fe2000c101112 */
[----:B-1----:R-:W-:Y:S02]  /*4ff0*/  F2FP.SATFINITE.E5M2.F32.PACK_AB_MERGE_C R25, RZ, R58, RZ ;  /* 0x0000003aff19723e */ /* 0x002fe400048060ff */
[C---:B------:R-:W-:Y:S01]  /*5000*/  ISETP.LT.OR P1, PT, R27.reuse, 0x9, !P1 ;  /* 0x000000091b00780c */ /* 0x040fe20004f21670 */
[----:B------:R0:W-:Y:S01]  /*5010*/  @!P3 STG.E.U8 desc[UR18][R10.64+0x21], R15 ;  /* 0x0000210f0a00b986 */ /* 0x0001e2000c101112 */
[----:B------:R-:W-:-:S02]  /*5020*/  ISETP.LT.OR P2, PT, R27, 0x9, !P2 ;  /* 0x000000091b00780c */ /* 0x000fc40005741670 */
[C---:B------:R-:W-:Y:S01]  /*5030*/  ISETP.GE.AND P3, PT, R28.reuse, 0x31, PT ;  /* 0x000000311c00780c */ /* 0x040fe20003f66270 */
[----:B------:R-:W-:Y:S01]  /*5040*/  @!P6 STG.E.U8 desc[UR18][R8.64+0x28], R57 ;  /* 0x000028390800e986 */ /* 0x000fe2000c101112 */
[----:B------:R-:W-:Y:S02]  /*5050*/  ISETP.GE.AND P0, PT, R28, 0x32, PT ;  /* 0x000000321c00780c */ /* 0x000fe40003f06270 */
[----:B------:R-:W-:Y:S01]  /*5060*/  F2FP.SATFINITE.E5M2.F32.PACK_AB_MERGE_C R23, RZ, R23, RZ ;  /* 0x00000017ff17723e */ /* 0x000fe200048060ff */
[----:B------:R1:W-:Y:S01]  /*5070*/  @!P5 STG.E.U8 desc[UR18][R8.64+0x29], R25 ;  /* 0x000029190800d986 */ /* 0x0003e2000c101112 */
[C---:B------:R-:W-:Y:S02]  /*5080*/  ISETP.LT.OR P5, PT, R27.reuse, 0x1, !P3 ;  /* 0x000000011b00780c */ /* 0x040fe40005fa1670 */
[----:B------:R-:W-:Y:S02]  /*5090*/  ISETP.LT.OR P6, PT, R27, 0x1, !P0 ;  /* 0x000000011b00780c */ /* 0x000fe400047c1670 */
[----:B0-----:R-:W-:Y:S01]  /*50a0*/  F2FP.SATFINITE.E5M2.F32.PACK_AB_MERGE_C R15, RZ, R56, RZ ;  /* 0x00000038ff0f723e */ /* 0x001fe200048060ff */
[----:B------:R-:W-:Y:S01]  /*50b0*/  @!P2 STG.E.U8 desc[UR18][R10.64+0x28], R23 ;  /* 0x000028170a00a986 */ /* 0x000fe2000c101112 */
[----:B------:R-:W-:-:S02]  /*50c0*/  F2FP.SATFINITE.E5M2.F32.PACK_AB_MERGE_C R21, RZ, R21, RZ ;  /* 0x00000015ff15723e */ /* 0x000fc400048060ff */
[C---:B------:R-:W-:Y:S01]  /*50d0*/  ISETP.GE.AND P2, PT, R28.reuse, 0x3a, PT ;  /* 0x0000003a1c00780c */ /* 0x040fe20003f46270 */
[----:B------:R0:W-:Y:S01]  /*50e0*/  @!P1 STG.E.U8 desc[UR18][R10.64+0x29], R15 ;  /* 0x0000290f0a009986 */ /* 0x0001e2000c101112 */
[C---:B------:R-:W-:Y:S02]  /*50f0*/  ISETP.LT.OR P1, PT, R27.reuse, 0x9, !P3 ;  /* 0x000000091b00780c */ /* 0x040fe40005f21670 */
[----:B-1----:R-:W-:Y:S01]  /*5100*/  F2FP.SATFINITE.E5M2.F32.PACK_AB_MERGE_C R25, RZ, R22, RZ ;  /* 0x00000016ff19723e */ /* 0x002fe200048060ff */
[----:B------:R1:W-:Y:S01]  /*5110*/  @!P5 STG.E.U8 desc[UR18][R8.64+0x30], R21 ;  /* 0x000030150800d986 */ /* 0x0003e2000c101112 */
[----:B------:R-:W-:Y:S02]  /*5120*/  ISETP.GE.AND P3, PT, R28, 0x39, PT ;  /* 0x000000391c00780c */ /* 0x000fe40003f66270 */
[C---:B------:R-:W-:Y:S01]  /*5130*/  ISETP.LT.OR P0, PT, R27.reuse, 0x9, !P0 ;  /* 0x000000091b00780c */ /* 0x040fe20004701670 */
[----:B------:R2:W-:Y:S01]  /*5140*/  @!P6 STG.E.U8 desc[UR18][R8.64+0x31], R25 ;  /* 0x000031190800e986 */ /* 0x0005e2000c101112 */
[----:B------:R-:W-:-:S02]  /*5150*/  ISETP.LT.OR P5, PT, R27, 0x1, !P3 ;  /* 0x000000011b00780c */ /* 0x000fc40005fa1670 */
[C---:B------:R-:W-:Y:S02]  /*5160*/  ISETP.LT.OR P6, PT, R27.reuse, 0x1, !P2 ;  /* 0x000000011b00780c */ /* 0x040fe400057c1670 */
[C---:B------:R-:W-:Y:S02]  /*5170*/  ISETP.LT.OR P3, PT, R27.reuse, 0x9, !P3 ;  /* 0x000000091b00780c */ /* 0x040fe40005f61670 */
[----:B------:R-:W-:Y:S02]  /*5180*/  ISETP.LT.OR P2, PT, R27, 0x9, !P2 ;  /* 0x000000091b00780c */ /* 0x000fe40005741670 */
[----:B------:R-:W-:Y:S02]  /*5190*/  F2FP.SATFINITE.E5M2.F32.PACK_AB_MERGE_C R19, RZ, R19, RZ ;  /* 0x00000013ff13723e */ /* 0x000fe400048060ff */
[----:B0-----:R-:W-:Y:S02]  /*51a0*/  F2FP.SATFINITE.E5M2.F32.PACK_AB_MERGE_C R15, RZ, R20, RZ ;  /* 0x00000014ff0f723e */ /* 0x001fe400048060ff */
[----:B------:R-:W-:Y:S01]  /*51b0*/  F2FP.SATFINITE.E5M2.F32.PACK_AB_MERGE_C R17, RZ, R17, RZ ;  /* 0x00000011ff11723e */ /* 0x000fe200048060ff */
[----:B------:R2:W-:Y:S01]  /*51c0*/  @!P1 STG.E.U8 desc[UR18][R10.64+0x30], R19 ;  /* 0x000030130a009986 */ /* 0x0005e2000c101112 */
[----:B-1----:R-:W-:-:S02]  /*51d0*/  F2FP.SATFINITE.E5M2.F32.PACK_AB_MERGE_C R21, RZ, R18, RZ ;  /* 0x00000012ff15723e */ /* 0x002fc400048060ff */
[----:B------:R-:W-:Y:S01]  /*51e0*/  F2FP.SATFINITE.E5M2.F32.PACK_AB_MERGE_C R13, RZ, R13, RZ ;  /* 0x0000000dff0d723e */ /* 0x000fe200048060ff */
[----:B------:R2:W-:Y:S01]  /*51f0*/  @!P0 STG.E.U8 desc[UR18][R10.64+0x31], R15 ;  /* 0x0000310f0a008986 */ /* 0x0005e2000c101112 */
[----:B------:R-:W-:-:S03]  /*5200*/  F2FP.SATFINITE.E5M2.F32.PACK_AB_MERGE_C R23, RZ, R16, RZ ;  /* 0x00000010ff17723e */ /* 0x000fc600048060ff */
[----:B------:R2:W-:Y:S04]  /*5210*/  @!P5 STG.E.U8 desc[UR18][R8.64+0x38], R17 ;  /* 0x000038110800d986 */ /* 0x0005e8000c101112 */
[----:B------:R2:W-:Y:S04]  /*5220*/  @!P6 STG.E.U8 desc[UR18][R8.64+0x39], R21 ;  /* 0x000039150800e986 */ /* 0x0005e8000c101112 */
[----:B------:R2:W-:Y:S04]  /*5230*/  @!P3 STG.E.U8 desc[UR18][R10.64+0x38], R13 ;  /* 0x0000380d0a00b986 */ /* 0x0005e8000c101112 */
[----:B------:R2:W-:Y:S02]  /*5240*/  @!P2 STG.E.U8 desc[UR18][R10.64+0x39], R23 ;  /* 0x000039170a00a986 */ /* 0x0005e4000c101112 */
.L_x_104:
[----:B------:R-:W-:Y:S05]  /*5250*/  BSYNC B0 ;  /* 0x0000000000007941 */ /* 0x000fea0003800000 */
.L_x_38:
[----:B------:R-:W-:Y:S01]  /*5260*/  ULDC UR6, c[0x0][0xc] ;  /* 0x0000030000067ab9 */ /* 0x000fe20000000800 */
[----:B------:R-:W-:Y:S01]  /*5270*/  ULDC UR7, c[0x0][0x10] ;  /* 0x0000040000077ab9 */ /* 0x000fe20000000800 */
[----:B0-23--:R-:W0:Y:S01]  /*5280*/  LDC R9, c[0x0][0x14] ;  /* 0x00000500ff097b82 */ /* 0x00de220000000800 */
[----:B------:R-:W-:Y:S01]  /*5290*/  UIMAD.WIDE.U32 UR6, UR6, UR7, URZ ;  /* 0x00000007060672a5 */ /* 0x000fe2000f8e003f */
[----:B-----5:R-:W-:Y:S01]  /*52a0*/  PRMT R8, RZ, 0x7610, R8 ;  /* 0x00007610ff087816 */ /* 0x020fe20000000008 */
[----:B------:R-:W-:Y:S02]  /*52b0*/  IMAD.MOV.U32 R15, RZ, RZ, -0x1 ;  /* 0xffffffffff0f7424 */ /* 0x000fe400078e00ff */
[----:B------:R-:W-:Y:S02]  /*52c0*/  IMAD.MOV.U32 R73, RZ, RZ, -0x1 ;  /* 0xffffffffff497424 */ /* 0x000fe400078e00ff */
[----:B0-----:R-:W-:-:S04]  /*52d0*/  IMAD.WIDE.U32 R4, R9, UR6, R4 ;  /* 0x0000000609047c25 */ /* 0x001fc8000f8e0004 */
[----:B------:R-:W-:Y:S01]  /*52e0*/  IMAD R9, R9, UR7, RZ ;  /* 0x0000000709097c24 */ /* 0x000fe2000f8e02ff */
[----:B------:R-:W-:Y:S02]  /*52f0*/  ULDC.64 UR6, c[0x0][0x650] ;  /* 0x0001940000067ab9 */ /* 0x000fe40000000a00 */
[----:B------:R-:W-:Y:S01]  /*5300*/  ISETP.GE.U32.AND P0, PT, R4, UR6, PT ;  /* 0x0000000604007c0c */ /* 0x000fe2000bf06070 */
[----:B------:R-:W-:-:S05]  /*5310*/  IMAD.IADD R5, R5, 0x1, R9 ;  /* 0x0000000105057824 */ /* 0x000fca00078e0209 */
[----:B------:R-:W-:-:S13]  /*5320*/  ISETP.GE.U32.AND.EX P0, PT, R5, UR7, PT, P0 ;  /* 0x0000000705007c0c */ /* 0x000fda000bf06100 */
[----:B------:R-:W-:Y:S05]  /*5330*/  @P0 BRA `(.L_x_105) ;  /* 0x0000000400600947 */ /* 0x000fea0003800000 */
[----:B------:R-:W0:Y:S01]  /*5340*/  S2R R22, SR_CTAID.X ;  /* 0x0000000000167919 */ /* 0x000e220000002500 */
[----:B------:R-:W2:Y:S01]  /*5350*/  LDC.64 R16, c[0x0][0x628] ;  /* 0x00018a00ff107b82 */ /* 0x000ea20000000a00 */
[----:B------:R-:W-:Y:S01]  /*5360*/  ULDC UR6, c[0x0][0x150] ;  /* 0x0000540000067ab9 */ /* 0x000fe20000000800 */
[----:B------:R-:W-:Y:S01]  /*5370*/  IMAD.MOV.U32 R14, RZ, RZ, R4 ;  /* 0x000000ffff0e7224 */ /* 0x000fe200078e0004 */
[----:B-1--4-:R-:W1:Y:S01]  /*5380*/  S2R R24, SR_CTAID.Y ;  /* 0x0000000000187919 */ /* 0x012e620000002600 */
[----:B------:R-:W-:-:S04]  /*5390*/  IMAD.MOV.U32 R15, RZ, RZ, R5 ;  /* 0x000000ffff0f7224 */ /* 0x000fc800078e0005 */
[----:B------:R-:W3:Y:S08]  /*53a0*/  LDC R25, c[0x0][0x144] ;  /* 0x00005100ff197b82 */ /* 0x000ef00000000800 */
[----:B------:R-:W4:Y:S08]  /*53b0*/  LDC R18, c[0x0][0x630] ;  /* 0x00018c00ff127b82 */ /* 0x000f300000000800 */
[----:B------:R-:W1:Y:S01]  /*53c0*/  LDC.64 R20, c[0x0][0x620] ;  /* 0x00018800ff147b82 */ /* 0x000e620000000a00 */
[----:B--2---:R-:W-:-:S04]  /*53d0*/  ISETP.NE.U32.AND P0, PT, R16, RZ, PT ;  /* 0x000000ff1000720c */ /* 0x004fc80003f05070 */
[----:B------:R-:W-:Y:S02]  /*53e0*/  ISETP.NE.AND.EX P0, PT, R17, RZ, PT, P0 ;  /* 0x000000ff1100720c */ /* 0x000fe40003f05300 */
[----:B0-----:R-:W-:-:S05]  /*53f0*/  I2FP.F32.U32 R8, R22 ;  /* 0x0000001600087245 */ /* 0x001fca0000201000 */
[----:B------:R-:W-:-:S04]  /*5400*/  FMUL R8, R8, UR6 ;  /* 0x0000000608087c20 */ /* 0x000fc80008400000 */
[----:B------:R0:W2:Y:S02]  /*5410*/  F2I.U32.TRUNC.NTZ R23, R8 ;  /* 0x0000000800177305 */ /* 0x0000a4000020f000 */
[----:B---34-:R-:W-:Y:S05]  /*5420*/  @!P0 BRA `(.L_x_106) ;  /* 0x0000000000288947 */ /* 0x018fea0003800000 */
[----:B------:R-:W3:Y:S02]  /*5430*/  LDC R9, c[0x0][0x634] ;  /* 0x00018d00ff097b82 */ /* 0x000ee40000000800 */
[----:B---3--:R-:W-:-:S05]  /*5440*/  IADD3 R13, P0, R4, R9, RZ ;  /* 0x00000009040d7210 */ /* 0x008fca0007f1e0ff */
[----:B------:R-:W-:-:S04]  /*5450*/  IMAD.X R19, RZ, RZ, R5, P0 ;  /* 0x000000ffff137224 */ /* 0x000fc800000e0605 */
[----:B0-----:R-:W-:-:S04]  /*5460*/  IMAD.WIDE.U32 R8, R19, R16, RZ ;  /* 0x0000001013087225 */ /* 0x001fc800078e00ff */
[----:B------:R-:W-:-:S04]  /*5470*/  IMAD.WIDE.U32 R10, P0, R13, R17, R8 ;  /* 0x000000110d0a7225 */ /* 0x000fc80007800008 */
[----:B------:R-:W-:-:S04]  /*5480*/  IMAD.WIDE.U32 R8, R13, R16, RZ ;  /* 0x000000100d087225 */ /* 0x000fc800078e00ff */
[----:B------:R-:W-:Y:S01]  /*5490*/  IMAD.X R15, RZ, RZ, RZ, P0 ;  /* 0x000000ffff0f7224 */ /* 0x000fe200000e06ff */
[----:B------:R-:W-:Y:S01]  /*54a0*/  IADD3 RZ, P0, R9, R10, RZ ;  /* 0x0000000a09ff7210 */ /* 0x000fe20007f1e0ff */
[----:B------:R-:W-:-:S04]  /*54b0*/  IMAD.MOV.U32 R14, RZ, RZ, R11 ;  /* 0x000000ffff0e7224 */ /* 0x000fc800078e000b */
[----:B------:R-:W-:-:S08]  /*54c0*/  IMAD.WIDE.U32.X R14, R19, R17, R14, P0 ;  /* 0x00000011130e7225 */ /* 0x000fd000000e040e */
.L_x_106:
[----:B------:R-:W3:Y:S01]  /*54d0*/  LDC.64 R30, c[0x0][0x640] ;  /* 0x00019000ff1e7b82 */ /* 0x000ee20000000a00 */
[-C--:B------:R-:W-:Y:S01]  /*54e0*/  SHF.R.U64 R73, R14, R18.reuse, R15 ;  /* 0x000000120e497219 */ /* 0x080fe2000000120f */
[----:B--2---:R-:W-:Y:S01]  /*54f0*/  IMAD.MOV R23, RZ, RZ, -R23 ;  /* 0x000000ffff177224 */ /* 0x004fe200078e0a17 */
[----:B0-----:R-:W-:Y:S01]  /*5500*/  SHF.R.U32.HI R8, RZ, R18, R15 ;  /* 0x00000012ff087219 */ /* 0x001fe2000001160f */
[----:B------:R-:W-:Y:S01]  /*5510*/  ULDC UR6, c[0x0][0x154] ;  /* 0x0000550000067ab9 */ /* 0x000fe20000000800 */
[----:B------:R-:W-:Y:S01]  /*5520*/  IADD3 R11, P0, RZ, -R73, RZ ;  /* 0x80000049ff0b7210 */ /* 0x000fe20007f1e0ff */
[----:B------:R-:W-:Y:S02]  /*5530*/  IMAD R23, R25, R23, R22 ;  /* 0x0000001719177224 */ /* 0x000fe400078e0216 */
[----:B------:R-:W0:Y:S01]  /*5540*/  LDC R14, c[0x0][0x618] ;  /* 0x00018600ff0e7b82 */ /* 0x000e220000000800 */
[----:B------:R-:W-:Y:S02]  /*5550*/  IMAD.MOV.U32 R13, RZ, RZ, 0x1 ;  /* 0x00000001ff0d7424 */ /* 0x000fe400078e00ff */
[----:B------:R-:W-:-:S04]  /*5560*/  IMAD.X R9, RZ, RZ, ~R8, P0 ;  /* 0x000000ffff097224 */ /* 0x000fc800000e0e08 */
[-C--:B-1----:R-:W-:Y:S01]  /*5570*/  IMAD R10, R9, R20.reuse, RZ ;  /* 0x00000014090a7224 */ /* 0x082fe200078e02ff */
[----:B------:R-:W1:Y:S01]  /*5580*/  LDC R26, c[0x0][0x608] ;  /* 0x00018200ff1a7b82 */ /* 0x000e620000000800 */
[----:B------:R-:W-:-:S04]  /*5590*/  IMAD.WIDE.U32 R8, R11, R20, R4 ;  /* 0x000000140b087225 */ /* 0x000fc800078e0004 */
[----:B------:R-:W-:Y:S01]  /*55a0*/  IMAD R11, R11, R21, R10 ;  /* 0x000000150b0b7224 */ /* 0x000fe200078e020a */
[----:B------:R-:W-:Y:S02]  /*55b0*/  I2FP.F32.U32 R10, R24 ;  /* 0x00000018000a7245 */ /* 0x000fe40000201000 */
[----:B------:R-:W2:Y:S01]  /*55c0*/  LDC R28, c[0x0][0x658] ;  /* 0x00019600ff1c7b82 */ /* 0x000ea20000000800 */
[----:B------:R-:W-:Y:S01]  /*55d0*/  IMAD.IADD R9, R9, 0x1, R11 ;  /* 0x0000000109097824 */ /* 0x000fe200078e020b */
[----:B---3--:R-:W-:Y:S01]  /*55e0*/  ISETP.NE.U32.AND P0, PT, R30, RZ, PT ;  /* 0x000000ff1e00720c */ /* 0x008fe20003f05070 */
[----:B------:R-:W-:Y:S01]  /*55f0*/  FMUL R10, R10, UR6 ;  /* 0x000000060a0a7c20 */ /* 0x000fe20008400000 */
[----:B------:R-:W-:Y:S02]  /*5600*/  IMAD.MOV.U32 R11, RZ, RZ, -0x1 ;  /* 0xffffffffff0b7424 */ /* 0x000fe400078e00ff */
[----:B------:R-:W-:Y:S01]  /*5610*/  ISETP.NE.AND.EX P0, PT, R31, RZ, PT, P0 ;  /* 0x000000ff1f00720c */ /* 0x000fe20003f05300 */
[----:B------:R3:W4:Y:S01]  /*5620*/  F2I.U32.TRUNC.NTZ R19, R10 ;  /* 0x0000000a00137305 */ /* 0x000722000020f000 */
[----:B------:R-:W3:Y:S01]  /*5630*/  LDC R21, c[0x0][0x148] ;  /* 0x00005200ff157b82 */ /* 0x000ee20000000800 */
[----:B0-----:R-:W-:-:S02]  /*5640*/  SHF.R.U64 R18, R8, R14, R9 ;  /* 0x0000000e08127219 */ /* 0x001fc40000001209 */
[----:B------:R-:W-:-:S05]  /*5650*/  SHF.R.U32.HI R9, RZ, R14, R9 ;  /* 0x0000000eff097219 */ /* 0x000fca0000011609 */
[----:B------:R-:W0:Y:S01]  /*5660*/  LDC R22, c[0x0][0x600] ;  /* 0x00018000ff167b82 */ /* 0x000e220000000800 */
[-CC-:B-1----:R-:W-:Y:S02]  /*5670*/  SHF.R.U64 R16, R18, R26.reuse, R9.reuse ;  /* 0x0000001a12107219 */ /* 0x182fe40000001209 */
[----:B------:R-:W-:-:S05]  /*5680*/  SHF.R.U32.HI R9, RZ, R26, R9 ;  /* 0x0000001aff097219 */ /* 0x000fca0000011609 */
[----:B------:R-:W1:Y:S01]  /*5690*/  LDC R27, c[0x0][0x648] ;  /* 0x00019200ff1b7b82 */ /* 0x000e620000000800 */
[-CC-:B--2---:R-:W-:Y:S02]  /*56a0*/  SHF.R.U64 R20, R16, R28.reuse, R9.reuse ;  /* 0x0000001c10147219 */ /* 0x184fe40000001209 */
[-C--:B------:R-:W-:Y:S02]  /*56b0*/  SHF.L.U32 R11, R11, R28.reuse, RZ ;  /* 0x0000001c0b0b7219 */ /* 0x080fe400000006ff */
[-C--:B------:R-:W-:Y:S01]  /*56c0*/  SHF.R.U32.HI R9, RZ, R28.reuse, R9 ;  /* 0x0000001cff097219 */ /* 0x080fe20000011609 */
[----:B------:R-:W-:Y:S01]  /*56d0*/  IMAD.MOV.U32 R8, RZ, RZ, R20 ;  /* 0x000000ffff087224 */ /* 0x000fe200078e0014 */
[----:B------:R-:W-:Y:S01]  /*56e0*/  SHF.L.U32 R26, R13, R28, RZ ;  /* 0x0000001c0d1a7219 */ /* 0x000fe200000006ff */
[----:B------:R-:W2:Y:S01]  /*56f0*/  LDC R29, c[0x0][0x638] ;  /* 0x00018e00ff1d7b82 */ /* 0x000ea20000000800 */
[----:B------:R-:W-:-:S07]  /*5700*/  LOP3.LUT R25, RZ, R11, RZ, 0x33, !PT ;  /* 0x0000000bff197212 */ /* 0x000fce00078e33ff */
[----:B------:R-:W0:Y:S01]  /*5710*/  LDC R32, c[0x0][0x610] ;  /* 0x00018400ff207b82 */ /* 0x000e220000000800 */
[----:B----4-:R-:W-:Y:S05]  /*5720*/  @!P0 BRA `(.L_x_107) ;  /* 0x0000000000288947 */ /* 0x010fea0003800000 */
[----:B------:R-:W4:Y:S02]  /*5730*/  LDC R13, c[0x0][0x64c] ;  /* 0x00019300ff0d7b82 */ /* 0x000f240000000800 */
[----:B----4-:R-:W-:-:S05]  /*5740*/  IADD3 R13, P0, R20, R13, RZ ;  /* 0x0000000d140d7210 */ /* 0x010fca0007f1e0ff */
[----:B------:R-:W-:-:S04]  /*5750*/  IMAD.X R17, RZ, RZ, R9, P0 ;  /* 0x000000ffff117224 */ /* 0x000fc800000e0609 */
[----:B------:R-:W-:-:S04]  /*5760*/  IMAD.WIDE.U32 R8, R17, R30, RZ ;  /* 0x0000001e11087225 */ /* 0x000fc800078e00ff */
[----:B---3--:R-:W-:-:S04]  /*5770*/  IMAD.WIDE.U32 R10, P0, R13, R31, R8 ;  /* 0x0000001f0d0a7225 */ /* 0x008fc80007800008 */
[----:B------:R-:W-:-:S04]  /*5780*/  IMAD.WIDE.U32 R8, R13, R30, RZ ;  /* 0x0000001e0d087225 */ /* 0x000fc800078e00ff */
[----:B------:R-:W-:Y:S01]  /*5790*/  IMAD.X R15, RZ, RZ, RZ, P0 ;  /* 0x000000ffff0f7224 */ /* 0x000fe200000e06ff */
[----:B------:R-:W-:Y:S01]  /*57a0*/  IADD3 RZ, P0, R9, R10, RZ ;  /* 0x0000000a09ff7210 */ /* 0x000fe20007f1e0ff */
[----:B------:R-:W-:-:S04]  /*57b0*/  IMAD.MOV.U32 R14, RZ, RZ, R11 ;  /* 0x000000ffff0e7224 */ /* 0x000fc800078e000b */
[----:B------:R-:W-:-:S08]  /*57c0*/  IMAD.WIDE.U32.X R8, R17, R31, R14, P0 ;  /* 0x0000001f11087225 */ /* 0x000fd000000e040e */
.L_x_107:
[----:B-1----:R-:W-:Y:S01]  /*57d0*/  SHF.R.U64 R8, R8, R27, R9 ;  /* 0x0000001b08087219 */ /* 0x002fe20000001209 */
[----:B0-----:R-:W-:Y:S01]  /*57e0*/  VIADD R13, R22, 0xffffffff ;  /* 0xffffffff160d7836 */ /* 0x001fe20000000000 */
[----:B------:R-:W-:Y:S01]  /*57f0*/  LOP3.LUT R11, R16, R25, RZ, 0xc0, !PT ;  /* 0x00000019100b7212 */ /* 0x000fe200078ec0ff */
[----:B------:R-:W-:Y:S02]  /*5800*/  IMAD.MOV R19, RZ, RZ, -R19 ;  /* 0x000000ffff137224 */ /* 0x000fe400078e0a13 */
[----:B------:R-:W-:Y:S02]  /*5810*/  IMAD.MOV R9, RZ, RZ, -R8 ;  /* 0x000000ffff097224 */ /* 0x000fe400078e0a08 */
[----:B------:R-:W-:Y:S01]  /*5820*/  IMAD R26, R26, R8, R11 ;  /* 0x000000081a1a7224 */ /* 0x000fe200078e020b */
[----:B------:R-:W-:Y:S01]  /*5830*/  LOP3.LUT R11, R18, R13, RZ, 0xc0, !PT ;  /* 0x0000000d120b7212 */ /* 0x000fe200078ec0ff */
[----:B---3--:R-:W-:Y:S02]  /*5840*/  @P4 IMAD R23, R21, R19, R24 ;  /* 0x0000001315174224 */ /* 0x008fe400078e0218 */
[----:B--2---:R-:W-:-:S02]  /*5850*/  IMAD R8, R9, R29, R20 ;  /* 0x0000001d09087224 */ /* 0x004fc400078e0214 */
[----:B------:R-:W-:Y:S02]  /*5860*/  IMAD R26, R26, R32, R23 ;  /* 0x000000201a1a7224 */ /* 0x000fe400078e0217 */
[----:B------:R-:W-:Y:S02]  /*5870*/  IMAD R9, R8, R22, R11 ;  /* 0x0000001608097224 */ /* 0x000fe400078e020b */
[----:B------:R-:W-:-:S03]  /*5880*/  IMAD.MOV.U32 R10, RZ, RZ, 0x1 ;  /* 0x00000001ff0a7424 */ /* 0x000fc600078e00ff */
[----:B------:R-:W-:Y:S02]  /*5890*/  SEL R15, R9, R26, !P4 ;  /* 0x0000001a090f7207 */ /* 0x000fe40006000000 */
[----:B------:R-:W-:Y:S02]  /*58a0*/  PRMT R8, R10, 0x7610, R8 ;  /* 0x000076100a087816 */ /* 0x000fe40000000008 */
[----:B------:R-:W-:-:S07]  /*58b0*/  SEL R26, R26, R9, !P4 ;  /* 0x000000091a1a7207 */ /* 0x000fce0006000000 */
.L_x_105:
[----:B------:R-:W-:Y:S01]  /*58c0*/  LOP3.LUT P0, RZ, R8, 0xff, RZ, 0xc0, !PT ;  /* 0x000000ff08ff7812 */ /* 0x000fe2000780c0ff */
[----:B------:R-:W-:-:S12]  /*58d0*/  IMAD.MOV.U32 R71, RZ, RZ, R26 ;  /* 0x000000ffff477224 */ /* 0x000fd800078e001a */
[----:B------:R-:W-:Y:S05]  /*58e0*/  @P0 BRA `(.L_x_108) ;  /* 0xffffffbc00480947 */ /* 0x000fea000383ffff */
[----:B------:R-:W-:Y:S05]  /*58f0*/  EXIT ;  /* 0x000000000000794d */ /* 0x000fea0003800000 */
.L_x_8:
[----:B0-----:R-:W-:Y:S01]  /*5900*/  ULDC.64 UR4, c[0x0][0x650] ;  /* 0x0001940000047ab9 */ /* 0x001fe20000000a00 */
        /* <DEDUP_REMOVED lines=25> */
.L_x_110:
[----:B------:R-:W0:Y:S01]  /*5aa0*/  LDC.64 R28, c[0x0][0x640] ;  /* 0x00019000ff1c7b82 */ /* 0x000e220000000a00 */
[-CC-:B------:R-:W-:Y:S01]  /*5ab0*/  SHF.R.U64 R21, R16, R6.reuse, R17.reuse ;  /* 0x0000000610157219 */ /* 0x180fe20000001211 */
[----:B------:R-:W-:Y:S01]  /*5ac0*/  IMAD.MOV.U32 R31, RZ, RZ, 0x1 ;  /* 0x00000001ff1f7424 */ /* 0x000fe200078e00ff */
[----:B------:R-:W-:Y:S02]  /*5ad0*/  SHF.R.U32.HI R3, RZ, R6, R17 ;  /* 0x00000006ff037219 */ /* 0x000fe40000011611 */
[----:B------:R-:W-:-:S03]  /*5ae0*/  IADD3 R15, P0, RZ, -R21, RZ ;  /* 0x80000015ff0f7210 */ /* 0x000fc60007f1e0ff */
[----:B------:R-:W1:Y:S02]  /*5af0*/  LDC R14, c[0x0][0x618] ;  /* 0x00018600ff0e7b82 */ /* 0x000e640000000800 */
[----:B------:R-:W-:Y:S02]  /*5b00*/  IMAD.X R3, RZ, RZ, ~R3, P0 ;  /* 0x000000ffff037224 */ /* 0x000fe400000e0e03 */
[----:B------:R-:W-:-:S04]  /*5b10*/  IMAD.WIDE.U32 R12, R15, R22, R4 ;  /* 0x000000160f0c7225 */ /* 0x000fc800078e0004 */
[----:B------:R-:W2:Y:S01]  /*5b20*/  LDC R16, c[0x0][0x608] ;  /* 0x00018200ff107b82 */ /* 0x000ea20000000800 */
[----:B------:R-:W-:-:S04]  /*5b30*/  IMAD R6, R3, R22, RZ ;  /* 0x0000001603067224 */ /* 0x000fc800078e02ff */
[----:B------:R-:W-:-:S03]  /*5b40*/  IMAD R3, R15, R23, R6 ;  /* 0x000000170f037224 */ /* 0x000fc600078e0206 */
[----:B------:R-:W3:Y:S01]  /*5b50*/  LDC R26, c[0x0][0x658] ;  /* 0x00019600ff1a7b82 */ /* 0x000ee20000000800 */
[----:B------:R-:W-:Y:S01]  /*5b60*/  IMAD.IADD R3, R13, 0x1, R3 ;  /* 0x000000010d037824 */ /* 0x000fe200078e0203 */
[----:B0-----:R-:W-:Y:S01]  /*5b70*/  ISETP.NE.U32.AND P0, PT, R28, RZ, PT ;  /* 0x000000ff1c00720c */ /* 0x001fe20003f05070 */
[----:B------:R-:W-:-:S03]  /*5b80*/  IMAD.MOV.U32 R13, RZ, RZ, -0x1 ;  /* 0xffffffffff0d7424 */ /* 0x000fc600078e00ff */
        /* <DEDUP_REMOVED lines=25> */
.L_x_111:
[----:B-1----:R-:W-:Y:S01]  /*5d20*/  SHF.R.U64 R6, R12, R25, R13 ;  /* 0x000000190c067219 */ /* 0x002fe2000000120d */
[----:B0-----:R-:W-:Y:S01]  /*5d30*/  VIADD R13, R24, 0xffffffff ;  /* 0xffffffff180d7836 */ /* 0x001fe20000000000 */
[----:B------:R-:W-:Y:S01]  /*5d40*/  SHF.L.U32 R9, R31, R26, RZ ;  /* 0x0000001a1f097219 */ /* 0x000fe200000006ff */
[----:B------:R-:W-:Y:S01]  /*5d50*/  @P4 IMAD R10, R11, R20, R8 ;  /* 0x000000140b0a4224 */ /* 0x000fe200078e0208 */
[----:B------:R-:W-:Y:S01]  /*5d60*/  LOP3.LUT R3, R22, R33, RZ, 0xc0, !PT ;  /* 0x0000002116037212 */ /* 0x000fe200078ec0ff */
[----:B------:R-:W-:Y:S01]  /*5d70*/  IMAD.MOV R12, RZ, RZ, -R6 ;  /* 0x000000ffff0c7224 */ /* 0x000fe200078e0a06 */
[----:B------:R-:W-:Y:S01]  /*5d80*/  LOP3.LUT R18, R18, R13, RZ, 0xc0, !PT ;  /* 0x0000000d12127212 */ /* 0x000fe200078ec0ff */
[----:B------:R-:W-:Y:S02]  /*5d90*/  IMAD.MOV.U32 R17, RZ, RZ, R21 ;  /* 0x000000ffff117224 */ /* 0x000fe400078e0015 */
[----:B------:R-:W-:Y:S02]  /*5da0*/  IMAD R9, R9, R6, R3 ;  /* 0x0000000609097224 */ /* 0x000fe400078e0203 */
[----:B--2---:R-:W-:-:S02]  /*5db0*/  IMAD R3, R12, R27, R23 ;  /* 0x0000001b0c037224 */ /* 0x004fc400078e0217 */
[----:B---3--:R-:W-:Y:S02]  /*5dc0*/  IMAD R10, R9, R30, R10 ;  /* 0x0000001e090a7224 */ /* 0x008fe400078e020a */
[----:B------:R-:W-:Y:S02]  /*5dd0*/  IMAD.MOV.U32 R6, RZ, RZ, 0x1 ;  /* 0x00000001ff067424 */ /* 0x000fe400078e00ff */
[----:B------:R-:W-:-:S03]  /*5de0*/  IMAD R9, R3, R24, R18 ;  /* 0x0000001803097224 */ /* 0x000fc600078e0212 */
[----:B------:R-:W-:Y:S02]  /*5df0*/  PRMT R3, R6, 0x7610, R3 ;  /* 0x0000761006037816 */ /* 0x000fe40000000003 */
[----:B------:R-:W-:Y:S02]  /*5e00*/  SEL R6, R9, R10, !P4 ;  /* 0x0000000a09067207 */ /* 0x000fe40006000000 */
[----:B------:R-:W-:-:S07]  /*5e10*/  SEL R18, R10, R9, !P4 ;  /* 0x000000090a127207 */ /* 0x000fce0006000000 */
.L_x_109:
[----:B------:R-:W-:-:S08]  /*5e20*/  NOP ;  /* 0x0000000000007918 */ /* 0x000fd00000000000 */
[----:B------:R-:W0:-:S00]  /*5e30*/  USETMAXREG.DEALLOC.CTAPOOL 0x28 ;  /* 0x00000028000079c8 */ /* 0x000e0000080e0500 */
[----:B0-----:R-:W-:-:S13]  /*5e40*/  ISETP.NE.AND P0, PT, R7, RZ, PT ;  /* 0x000000ff0700720c */ /* 0x001fda0003f05270 */
[----:B------:R-:W-:Y:S05]  /*5e50*/  @P0 EXIT ;  /* 0x000000000000094d */ /* 0x000fea0003800000 */
[----:B------:R-:W-:Y:S01]  /*5e60*/  LOP3.LUT P0, RZ, R3, 0xff, RZ, 0xc0, !PT ;  /* 0x000000ff03ff7812 */ /* 0x000fe2000780c0ff */
[----:B------:R-:W-:Y:S02]  /*5e70*/  IMAD.MOV.U32 R3, RZ, RZ, 0x1 ;  /* 0x00000001ff037424 */ /* 0x000fe400078e00ff */
[----:B------:R-:W-:-:S10]  /*5e80*/  IMAD.MOV.U32 R15, RZ, RZ, RZ ;  /* 0x000000ffff0f7224 */ /* 0x000fd400078e00ff */
[----:B------:R-:W-:Y:S05]  /*5e90*/  @!P0 BRA `(.L_x_112) ;  /* 0x0000000c00448947 */ /* 0x000fea0003800000 */
[----:B------:R-:W0:Y:S01]  /*5ea0*/  LDC R3, c[0x0][0x28c] ;  /* 0x0000a300ff037b82 */ /* 0x000e220000000800 */
[----:B------:R-:W1:Y:S01]  /*5eb0*/  S2R R12, SR_CgaCtaId ;  /* 0x00000000000c7919 */ /* 0x000e620000008800 */
[----:B------:R-:W-:Y:S01]  /*5ec0*/  ULDC UR5, c[0x0][0x658] ;  /* 0x0001960000057ab9 */ /* 0x000fe20000000800 */
[----:B------:R-:W-:Y:S01]  /*5ed0*/  UMOV UR7, 0xffffffff ;  /* 0xffffffff00077882 */ /* 0x000fe20000000000 */
[----:B------:R-:W-:Y:S01]  /*5ee0*/  ULDC UR6, c[0x0][0xc] ;  /* 0x0000030000067ab9 */ /* 0x000fe20000000800 */
[----:B------:R-:W-:Y:S01]  /*5ef0*/  USHF.L.U32 UR8, UR7, UR5, URZ ;  /* 0x0000000507087299 */ /* 0x000fe2000800063f */
[----:B------:R-:W-:Y:S01]  /*5f00*/  BSSY B0, `(.L_x_112) ;  /* 0x00000ca000007945 */ /* 0x000fe20003800000 */
[----:B------:R-:W-:Y:S01]  /*5f10*/  UMOV UR9, 0x1 ;  /* 0x0000000100097882 */ /* 0x000fe20000000000 */
[----:B------:R-:W-:Y:S01]  /*5f20*/  ULDC UR7, c[0x0][0x10] ;  /* 0x0000040000077ab9 */ /* 0x000fe20000000800 */
[----:B------:R-:W-:Y:S01]  /*5f30*/  USHF.L.U32 UR18, UR9, UR5, URZ ;  /* 0x0000000509127299 */ /* 0x000fe2000800063f */
[----:B------:R-:W-:Y:S01]  /*5f40*/  IMAD.MOV.U32 R16, RZ, RZ, 0x1 ;  /* 0x00000001ff107424 */ /* 0x000fe200078e00ff */
[----:B------:R-:W-:Y:S01]  /*5f50*/  UIMAD.WIDE.U32 UR6, UR6, UR7, URZ ;  /* 0x00000007060672a5 */ /* 0x000fe2000f8e003f */
[----:B------:R-:W-:Y:S01]  /*5f60*/  LOP3.LUT R14, R2, 0x2, RZ, 0xfc, !PT ;  /* 0x00000002020e7812 */ /* 0x000fe200078efcff */
[----:B------:R-:W-:Y:S01]  /*5f70*/  ULDC UR5, c[0x0][0x14] ;  /* 0x0000050000057ab9 */ /* 0x000fe20000000800 */
[----:B------:R-:W-:Y:S01]  /*5f80*/  IMAD.MOV.U32 R15, RZ, RZ, RZ ;  /* 0x000000ffff0f7224 */ /* 0x000fe200078e00ff */
[----:B------:R-:W-:-:S02]  /*5f90*/  UIMAD.WIDE.U32 UR20, UR6, UR5, URZ ;  /* 0x00000005061472a5 */ /* 0x000fc4000f8e003f */
[----:B------:R-:W-:Y:S01]  /*5fa0*/  UIMAD UR13, UR7, UR5, URZ ;  /* 0x00000005070d72a4 */ /* 0x000fe2000f8e023f */
[----:B------:R-:W-:Y:S01]  /*5fb0*/  ULDC UR4, c[0x0][0x600] ;  /* 0x0001800000047ab9 */ /* 0x000fe20000000800 */
[----:B------:R-:W-:Y:S02]  /*5fc0*/  ULOP3.LUT UR17, URZ, UR8, URZ, 0x33, !UPT ;  /* 0x000000083f117292 */ /* 0x000fe4000f8e333f */
[----:B------:R-:W-:Y:S01]  /*5fd0*/  UIADD3 UR4, UR4, -0x1, URZ ;  /* 0xffffffff04047890 */ /* 0x000fe2000fffe03f */
[----:B0-----:R-:W-:Y:S01]  /*5fe0*/  VIADD R3, R3, 0x1f ;  /* 0x0000001f03037836 */ /* 0x001fe20000000000 */
[----:B------:R-:W-:Y:S01]  /*5ff0*/  UIADD3 UR13, UR21, UR13, URZ ;  /* 0x0000000d150d7290 */ /* 0x000fe2000fffe03f */
[----:B------:R-:W-:-:S03]  /*6000*/  ULDC.64 UR22, c[0x0][0x198] ;  /* 0x0000660000167ab9 */ /* 0x000fc60000000a00 */
[----:B------:R-:W-:-:S04]  /*6010*/  SHF.R.S32.HI R8, RZ, 0x1f, R3 ;  /* 0x0000001fff087819 */ /* 0x000fc80000011403 */
[----:B------:R-:W-:Y:S01]  /*6020*/  LEA.HI R8, R8, R3, RZ, 0x5 ;  /* 0x0000000308087211 */ /* 0x000fe200078f28ff */
[C---:B-1----:R-:W-:Y:S02]  /*6030*/  IMAD.SHL.U32 R11, R12.reuse, 0x20, RZ ;  /* 0x000000200c0b7824 */ /* 0x042fe400078e00ff */
[----:B------:R-:W-:Y:S01]  /*6040*/  IMAD.SHL.U32 R12, R12, 0x400, RZ ;  /* 0x000004000c0c7824 */ /* 0x000fe200078e00ff */
[----:B------:R-:W-:Y:S01]  /*6050*/  SHF.R.S32.HI R10, RZ, 0x5, R8 ;  /* 0x00000005ff0a7819 */ /* 0x000fe20000011408 */
[----:B------:R-:W-:Y:S01]  /*6060*/  IMAD.MOV.U32 R3, RZ, RZ, 0x1 ;  /* 0x00000001ff037424 */ /* 0x000fe200078e00ff */
[----:B------:R-:W-:Y:S02]  /*6070*/  LOP3.LUT R11, R11, 0x20, RZ, 0xc0, !PT ;  /* 0x000000200b0b7812 */ /* 0x000fe400078ec0ff */
[----:B------:R-:W-:Y:S01]  /*6080*/  LOP3.LUT R12, R12, 0x400, RZ, 0xc0, !PT ;  /* 0x000004000c0c7812 */ /* 0x000fe200078ec0ff */
[----:B------:R-:W-:-:S07]  /*6090*/  VIADD R13, R10, 0x1 ;  /* 0x000000010a0d7836 */ /* 0x000fce0000000000 */
.L_x_123:
[----:B------:R-:W-:-:S03]  /*60a0*/  UMOV UR5, 0xffffffff ;  /* 0xffffffff00057882 */ /* 0x000fc60000000000 */
[----:B------:R-:W-:Y:S05]  /*60b0*/  BRA.DIV UR5, `(.L_x_113) ;  /* 0x0000002205507947 */ /* 0x000fea000b800000 */
[----:B------:R-:W-:-:S13]  /*60c0*/  ELECT P0, URZ, PT ;  /* 0x00000000003f782f */ /* 0x000fda0003800000 */
.L_x_167:
[----:B------:R-:W0:Y:S01]  /*60d0*/  LDC R7, c[0x0][0x28c] ;  /* 0x0000a300ff077b82 */ /* 0x000e220000000800 */
[----:B------:R-:W-:Y:S01]  /*60e0*/  BSSY B1, `(.L_x_114) ;  /* 0x0000038000017945 */ /* 0x000fe20003800000 */
[----:B0-----:R-:W-:-:S13]  /*60f0*/  ISETP.LT.OR P0, PT, R7, 0x1, !P0 ;  /* 0x000000010700780c */ /* 0x001fda0004701670 */
[----:B------:R-:W-:Y:S05]  /*6100*/  @P0 BRA `(.L_x_115) ;  /* 0x0000000000d40947 */ /* 0x000fea0003800000 */
[----:B------:R-:W-:Y:S02]  /*6110*/  IMAD R19, R6, 0x40, R11 ;  /* 0x0000004006137824 */ /* 0x000fe400078e020b */
[----:B------:R-:W-:Y:S02]  /*6120*/  IMAD.SHL.U32 R20, R18, 0x80, RZ ;  /* 0x0000008012147824 */ /* 0x000fe400078e00ff */
[----:B------:R-:W-:Y:S02]  /*6130*/  IMAD.MOV.U32 R23, RZ, RZ, RZ ;  /* 0x000000ffff177224 */ /* 0x000fe400078e00ff */
[----:B------:R-:W-:Y:S02]  /*6140*/  IMAD.MOV.U32 R6, RZ, RZ, R13 ;  /* 0x000000ffff067224 */ /* 0x000fe400078e000d */
[----:B------:R-:W-:Y:S02]  /*6150*/  IMAD.MOV.U32 R7, RZ, RZ, R3 ;  /* 0x000000ffff077224 */ /* 0x000fe400078e0003 */
[----:B------:R-:W-:-:S07]  /*6160*/  IMAD.MOV.U32 R9, RZ, RZ, R15 ;  /* 0x000000ffff097224 */ /* 0x000fce00078e000f */
.L_x_118:
[----:B------:R-:W0:Y:S01]  /*6170*/  S2R R21, SR_CgaCtaId ;  /* 0x0000000000157919 */ /* 0x000e220000008800 */
[----:B------:R-:W-:Y:S02]  /*6180*/  MOV R8, 0x400 ;  /* 0x0000040000087802 */ /* 0x000fe40000000f00 */
[----:B------:R-:W-:-:S13]  /*6190*/  LOP3.LUT P1, RZ, R0, 0x7f, RZ, 0xc0, !PT ;  /* 0x0000007f00ff7812 */ /* 0x000fda000782c0ff */
[----:B------:R-:W1:Y:S01]  /*61a0*/  @!P1 LDC R18, c[0x0][0x500] ;  /* 0x00014000ff129b82 */ /* 0x000e620000000800 */
[----:B0-----:R-:W-:Y:S02]  /*61b0*/  LEA R22, R21, R8, 0x18 ;  /* 0x0000000815167211 */ /* 0x001fe400078ec0ff */
[----:B------:R-:W-:-:S03]  /*61c0*/  SHF.L.U32 R8, R7, 0x1f, RZ ;  /* 0x0000001f07087819 */ /* 0x000fc600000006ff */
[----:B------:R-:W-:-:S04]  /*61d0*/  IMAD R21, R9, 0x8, R22 ;  /* 0x0000000809157824 */ /* 0x000fc800078e0216 */
[----:B------:R-:W0:Y:S02]  /*61e0*/  SYNCS.PHASECHK.TRANS64.TRYWAIT P0, [R21+URZ+0x128], R8 ;  /* 0x00012808150075a7 */ /* 0x000e24000800017f */
[----:B01----:R-:W-:Y:S05]  /*61f0*/  @!P0 BRA `(.L_x_116) ;  /* 0x0000002000208947 */ /* 0x003fea0003800000 */
.L_x_168:
[----:B0-----:R-:W-:Y:S01]  /*6200*/  PRMT R8, R14, 0x9910, RZ ;  /* 0x000099100e087816 */ /* 0x001fe200000000ff */
[----:B------:R0:W-:Y:S03]  /*6210*/  @!P1 SYNCS.ARRIVE.TRANS64 RZ, [R21+URZ], R18 ;  /* 0x0000001215ff99a7 */ /* 0x0001e6000800003f */
[----:B------:R-:W-:-:S13]  /*6220*/  ISETP.NE.AND P0, PT, R8, 0x2, PT ;  /* 0x000000020800780c */ /* 0x000fda0003f05270 */
[----:B0-----:R-:W-:Y:S05]  /*6230*/  @P0 BRA `(.L_x_117) ;  /* 0x0000000000040947 */ /* 0x001fea0003800000 */
[----:B------:R-:W-:Y:S01]  /*6240*/  BPT.TRAP 0x1 ;  /* 0x000000040000795c */ /* 0x000fe20000300000 */
.L_x_117:
[----:B------:R-:W-:Y:S01]  /*6250*/  R2UR UR16, R22 ;  /* 0x00000000161072ca */ /* 0x000fe200000e0000 */
[----:B------:R-:W-:Y:S01]  /*6260*/  IMAD R22, R9, 0x1000, R22 ;  /* 0x0000100009167824 */ /* 0x000fe200078e0216 */
[----:B------:R-:W-:Y:S01]  /*6270*/  R2UR UR9, R21 ;  /* 0x00000000150972ca */ /* 0x000fe200000e0000 */
[C---:B------:R-:W-:Y:S01]  /*6280*/  IMAD R8, R9.reuse, 0x800, R12 ;  /* 0x0000080009087824 */ /* 0x040fe200078e020c */
[----:B------:R-:W-:Y:S01]  /*6290*/  UIADD3 UR6, UP0, UR22, 0xf0, URZ ;  /* 0x000000f016067890 */ /* 0x000fe2000ff1e03f */
[----:B------:R-:W-:Y:S01]  /*62a0*/  VIADD R6, R6, 0xffffffff ;  /* 0xffffffff06067836 */ /* 0x000fe20000000000 */
[----:B------:R-:W-:Y:S01]  /*62b0*/  R2UR UR5, R22 ;  /* 0x00000000160572ca */ /* 0x000fe200000e0000 */
[----:B------:R-:W-:Y:S01]  /*62c0*/  UIADD3 UR24, UP1, UR22, 0x1f0, URZ ;  /* 0x000001f016187890 */ /* 0x000fe2000ff3e03f */
[----:B------:R-:W-:Y:S01]  /*62d0*/  R2UR UR8, R8 ;  /* 0x00000000080872ca */ /* 0x000fe200000e0000 */
[----:B------:R-:W-:Y:S01]  /*62e0*/  UIADD3.X UR7, URZ, UR23, URZ, UP0, !UPT ;  /* 0x000000173f077290 */ /* 0x000fe200087fe43f */
[----:B------:R-:W-:Y:S01]  /*62f0*/  R2UR UR11, R20 ;  /* 0x00000000140b72ca */ /* 0x000fe200000e0000 */
[----:B------:R-:W-:Y:S01]  /*6300*/  VIADD R9, R9, 0x1 ;  /* 0x0000000109097836 */ /* 0x000fe20000000000 */
[----:B------:R-:W-:Y:S01]  /*6310*/  R2UR UR10, R23 ;  /* 0x00000000170a72ca */ /* 0x000fe200000e0000 */
[----:B------:R-:W-:Y:S01]  /*6320*/  UIADD3.X UR25, URZ, UR23, URZ, UP1, !UPT ;  /* 0x000000173f197290 */ /* 0x000fe20008ffe43f */
[----:B------:R-:W-:Y:S01]  /*6330*/  R2UR UR12, R17 ;  /* 0x00000000110c72ca */ /* 0x000fe200000e0000 */
[----:B------:R-:W-:Y:S01]  /*6340*/  UMOV UR14, 0x0 ;  /* 0x00000000000e7882 */ /* 0x000fe20000000000 */
[----:B------:R-:W-:Y:S01]  /*6350*/  R2UR UR19, R19 ;  /* 0x00000000131372ca */ /* 0x000fe200000e0000 */
[----:B------:R-:W-:Y:S01]  /*6360*/  UMOV UR15, 0x10000000 ;  /* 0x10000000000f7882 */ /* 0x000fe20000000000 */
[----:B------:R-:W-:Y:S01]  /*6370*/  ISETP.GT.AND P1, PT, R6, 0x1, PT ;  /* 0x000000010600780c */ /* 0x000fe20003f24270 */
[----:B------:R-:W-:Y:S01]  /*6380*/  UIADD3 UR5, UR5, 0x300, URZ ;  /* 0x0000030005057890 */ /* 0x000fe2000fffe03f */
[----:B------:R-:W-:Y:S01]  /*6390*/  ISETP.NE.AND P0, PT, R9, 0x25, PT ;  /* 0x000000250900780c */ /* 0x000fe20003f05270 */
[----:B------:R-:W-:Y:S01]  /*63a0*/  UIADD3 UR16, UR16, 0x25300, UR8 ;  /* 0x0002530010107890 */ /* 0x000fe2000fffe008 */
[----:B------:R-:W-:Y:S01]  /*63b0*/  VIADD R23, R23, 0x20 ;  /* 0x0000002017177836 */ /* 0x000fe20000000000 */
[----:B------:R-:W-:Y:S01]  /*63c0*/  UMOV UR26, 0x30000 ;  /* 0x00030000001a7882 */ /* 0x000fe20000000000 */
[----:B------:R-:W-:-:S02]  /*63d0*/  SEL R8, RZ, 0x1, P0 ;  /* 0x00000001ff087807 */ /* 0x000fc40000000000 */
[----:B------:R-:W-:Y:S01]  /*63e0*/  UMOV UR8, UR5 ;  /* 0x0000000500087c82 */ /* 0x000fe20008000000 */
[----:B------:R-:W-:Y:S01]  /*63f0*/  SEL R9, R9, RZ, P0 ;  /* 0x000000ff09097207 */ /* 0x000fe20000000000 */
[----:B------:R0:W-:Y:S01]  /*6400*/  UTMALDG.3D [UR8], [UR6], desc[UR14] ;  /* 0x00000e08060075b4 */ /* 0x0001e20008011000 */
[----:B------:R-:W-:Y:S01]  /*6410*/  LOP3.LUT R7, R7, R8, RZ, 0x3c, !PT ;  /* 0x0000000807077212 */ /* 0x000fe200078e3cff */
[----:B0-----:R-:W-:Y:S01]  /*6420*/  UMOV UR11, UR19 ;  /* 0x00000013000b7c82 */ /* 0x001fe20008000000 */
[----:B------:R-:W-:Y:S02]  /*6430*/  UMOV UR8, UR16 ;  /* 0x0000001000087c82 */ /* 0x000fe40008000000 */
[----:B------:R0:W-:Y:S02]  /*6440*/  UTMALDG.3D.MULTICAST [UR8], [UR24], UR26, desc[UR14] ;  /* 0x00000e08180073b4 */ /* 0x0001e4000801181a */
[----:B0-----:R-:W-:Y:S05]  /*6450*/  @P1 BRA `(.L_x_118) ;  /* 0xfffffffc00441947 */ /* 0x001fea000383ffff */
.L_x_115:
[----:B------:R-:W-:Y:S05]  /*6460*/  BSYNC B1 ;  /* 0x0000000000017941 */ /* 0x000fea0003800000 */
.L_x_114:
[----:B------:R-:W-:Y:S01]  /*6470*/  LOP3.LUT P1, RZ, R16, 0xff, RZ, 0xc0, !PT ;  /* 0x000000ff10ff7812 */ /* 0x000fe2000782c0ff */
[C---:B------:R-:W-:Y:S01]  /*6480*/  IMAD.IADD R15, R10.reuse, 0x1, R15 ;  /* 0x000000010a0f7824 */ /* 0x040fe200078e020f */
[----:B------:R-:W-:Y:S01]  /*6490*/  ULDC.64 UR6, c[0x0][0x650] ;  /* 0x0001940000067ab9 */ /* 0x000fe20000000a00 */
[C---:B------:R-:W-:Y:S01]  /*64a0*/  ISETP.GE.U32.AND P2, PT, R10.reuse, 0x25, PT ;  /* 0x000000250a00780c */ /* 0x040fe20003f46070 */
[----:B------:R-:W-:Y:S01]  /*64b0*/  BSSY B1, `(.L_x_119) ;  /* 0x000006c000017945 */ /* 0x000fe20003800000 */
[C---:B------:R-:W-:Y:S01]  /*64c0*/  IMAD.WIDE.U32 R6, R15.reuse, -0x45306eb3, RZ ;  /* 0xbacf914d0f067825 */ /* 0x040fe200078e00ff */
[----:B------:R-:W-:Y:S02]  /*64d0*/  ISETP.GT.U32.AND P0, PT, R15, 0x24, PT ;  /* 0x000000240f00780c */ /* 0x000fe40003f04070 */
[----:B------:R-:W-:Y:S01]  /*64e0*/  PRMT R16, RZ, 0x7610, R16 ;  /* 0x00007610ff107816 */ /* 0x000fe20000000010 */
[----:B------:R-:W-:Y:S01]  /*64f0*/  IMAD.MOV.U32 R18, RZ, RZ, -0x1 ;  /* 0xffffffffff127424 */ /* 0x000fe200078e00ff */
[----:B------:R-:W-:Y:S01]  /*6500*/  ISETP.LT.U32.AND P0, PT, R10, 0x25, P0 ;  /* 0x000000250a00780c */ /* 0x000fe20000701070 */
[----:B------:R-:W-:-:S02]  /*6510*/  IMAD.MOV.U32 R17, RZ, RZ, -0x1 ;  /* 0xffffffffff117424 */ /* 0x000fc400078e00ff */
[----:B------:R-:W0:Y:S01]  /*6520*/  @P1 S2R R9, SR_CgaCtaId ;  /* 0x0000000000091919 */ /* 0x000e220000008800 */
[----:B------:R-:W-:Y:S02]  /*6530*/  SEL R6, RZ, 0x1, !P0 ;  /* 0x00000001ff067807 */ /* 0x000fe40004000000 */
[----:B------:R-:W-:Y:S02]  /*6540*/  IADD3 R4, P0, R4, UR20, RZ ;  /* 0x0000001404047c10 */ /* 0x000fe4000ff1e0ff */
[----:B------:R-:W-:Y:S02]  /*6550*/  @P1 MOV R8, 0x400 ;  /* 0x0000040000081802 */ /* 0x000fe40000000f00 */
[----:B------:R-:W-:Y:S02]  /*6560*/  IADD3.X R5, R5, UR13, RZ, P0, !PT ;  /* 0x0000000d05057c10 */ /* 0x000fe400087fe4ff */
[----:B------:R-:W-:Y:S02]  /*6570*/  ISETP.GE.U32.AND P0, PT, R4, UR6, PT ;  /* 0x0000000604007c0c */ /* 0x000fe4000bf06070 */
[----:B------:R-:W-:-:S02]  /*6580*/  LOP3.LUT R3, R3, R6, RZ, 0x3c, !PT ;  /* 0x0000000603037212 */ /* 0x000fc400078e3cff */
[----:B------:R-:W-:Y:S02]  /*6590*/  ISETP.GE.U32.AND.EX P0, PT, R5, UR7, PT, P0 ;  /* 0x0000000705007c0c */ /* 0x000fe4000bf06100 */
[----:B0-----:R-:W-:Y:S01]  /*65a0*/  @P1 LEA R8, R9, R8, 0x18 ;  /* 0x0000000809081211 */ /* 0x001fe200078ec0ff */
[----:B------:R-:W-:-:S03]  /*65b0*/  IMAD.IADD R9, R15, 0x1, -R7 ;  /* 0x000000010f097824 */ /* 0x000fc600078e0a07 */
[----:B------:R0:W-:Y:S02]  /*65c0*/  @P1 SYNCS.ARRIVE.TRANS64.A1T0 RZ, [R8+URZ+0x268], RZ ;  /* 0x000268ff08ff19a7 */ /* 0x0001e4000810003f */
[----:B------:R-:W-:Y:S02]  /*65d0*/  LEA.HI R9, R9, R7, RZ, 0x1f ;  /* 0x0000000709097211 */ /* 0x000fe400078ff8ff */
[----:B------:R-:W-:Y:S02]  /*65e0*/  PRMT R7, RZ, 0x7610, R7 ;  /* 0x00007610ff077816 */ /* 0x000fe40000000007 */
[----:B------:R-:W-:-:S04]  /*65f0*/  SHF.R.U32.HI R6, RZ, 0x5, R9 ;  /* 0x00000005ff067819 */ /* 0x000fc80000011609 */
[----:B------:R-:W-:Y:S01]  /*6600*/  @P2 LOP3.LUT R3, R3, 0x1, R6, 0x78, !PT ;  /* 0x0000000103032812 */ /* 0x000fe200078e7806 */
[----:B------:R-:W-:Y:S02]  /*6610*/  IMAD R15, R6, -0x25, R15 ;  /* 0xffffffdb060f7824 */ /* 0x000fe400078e020f */
[----:B------:R-:W-:Y:S01]  /*6620*/  IMAD.MOV.U32 R6, RZ, RZ, -0x1 ;  /* 0xffffffffff067424 */ /* 0x000fe200078e00ff */
[----:B0-----:R-:W-:Y:S06]  /*6630*/  @P0 BRA `(.L_x_120) ;  /* 0x00000004004c0947 */ /* 0x001fec0003800000 */
[----:B------:R-:W0:Y:S01]  /*6640*/  S2R R18, SR_CTAID.X ;  /* 0x0000000000127919 */ /* 0x000e220000002500 */
[----:B------:R-:W-:Y:S01]  /*6650*/  ULDC.64 UR6, c[0x0][0x628] ;  /* 0x00018a0000067ab9 */ /* 0x000fe20000000a00 */
[----:B------:R-:W-:Y:S01]  /*6660*/  ULDC UR8, c[0x0][0x630] ;  /* 0x00018c0000087ab9 */ /* 0x000fe20000000800 */
[----:B------:R-:W-:Y:S01]  /*6670*/  ISETP.NE.U32.AND P0, PT, RZ, UR6, PT ;  /* 0x00000006ff007c0c */ /* 0x000fe2000bf05070 */
[----:B------:R-:W1:Y:S01]  /*6680*/  S2R R19, SR_CTAID.Y ;  /* 0x0000000000137919 */ /* 0x000e620000002600 */
[----:B------:R-:W-:Y:S01]  /*6690*/  ULDC UR9, c[0x0][0x150] ;  /* 0x0000540000097ab9 */ /* 0x000fe20000000800 */
[----:B------:R-:W-:Y:S01]  /*66a0*/  IMAD.MOV.U32 R6, RZ, RZ, R4 ;  /* 0x000000ffff067224 */ /* 0x000fe200078e0004 */
[----:B------:R-:W-:Y:S01]  /*66b0*/  ISETP.NE.AND.EX P0, PT, RZ, UR7, PT, P0 ;  /* 0x00000007ff007c0c */ /* 0x000fe2000bf05300 */
[----:B------:R-:W-:Y:S01]  /*66c0*/  IMAD.MOV.U32 R7, RZ, RZ, R5 ;  /* 0x000000ffff077224 */ /* 0x000fe200078e0005 */
[----:B0-----:R-:W-:-:S11]  /*66d0*/  I2FP.F32.U32 R20, R18 ;  /* 0x0000001200147245 */ /* 0x001fd60000201000 */
[----:B------:R-:W-:Y:S05]  /*66e0*/  @!P0 BRA `(.L_x_121) ;  /* 0x0000000000288947 */ /* 0x000fea0003800000 */
[----:B------:R-:W-:Y:S02]  /*66f0*/  ULDC UR5, c[0x0][0x634] ;  /* 0x00018d0000057ab9 */ /* 0x000fe40000000800 */
[----:B------:R-:W-:-:S05]  /*6700*/  IADD3 R7, P0, R4, UR5, RZ ;  /* 0x0000000504077c10 */ /* 0x000fca000ff1e0ff */
[----:B------:R-:W-:-:S04]  /*6710*/  IMAD.X R17, RZ, RZ, R5, P0 ;  /* 0x000000ffff117224 */ /* 0x000fc800000e0605 */
[----:B------:R-:W-:-:S04]  /*6720*/  IMAD.WIDE.U32 R8, R17, UR6, RZ ;  /* 0x0000000611087c25 */ /* 0x000fc8000f8e00ff */
[----:B------:R-:W-:-:S04]  /*6730*/  IMAD.WIDE.U32 R8, P0, R7, UR7, R8 ;  /* 0x0000000707087c25 */ /* 0x000fc8000f800008 */
[----:B------:R-:W-:-:S04]  /*6740*/  IMAD.WIDE.U32 R6, R7, UR6, RZ ;  /* 0x0000000607067c25 */ /* 0x000fc8000f8e00ff */
[----:B------:R-:W-:Y:S01]  /*6750*/  IMAD.MOV.U32 R6, RZ, RZ, R9 ;  /* 0x000000ffff067224 */ /* 0x000fe200078e0009 */
[----:B------:R-:W-:Y:S01]  /*6760*/  IADD3 RZ, P1, R7, R8, RZ ;  /* 0x0000000807ff7210 */ /* 0x000fe20007f3e0ff */
[----:B------:R-:W-:-:S04]  /*6770*/  IMAD.X R7, RZ, RZ, RZ, P0 ;  /* 0x000000ffff077224 */ /* 0x000fc800000e06ff */
[----:B------:R-:W-:-:S08]  /*6780*/  IMAD.WIDE.U32.X R6, R17, UR7, R6, P1 ;  /* 0x0000000711067c25 */ /* 0x000fd000088e0406 */
.L_x_121:
[--C-:B------:R-:W-:Y:S01]  /*6790*/  SHF.R.U64 R17, R6, UR8, R7.reuse ;  /* 0x0000000806117c19 */ /* 0x100fe20008001207 */
[----:B------:R-:W-:Y:S01]  /*67a0*/  FMUL R20, R20, UR9 ;  /* 0x0000000914147c20 */ /* 0x000fe20008400000 */
[----:B------:R-:W0:Y:S01]  /*67b0*/  LDC R21, c[0x0][0x144] ;  /* 0x00005100ff157b82 */ /* 0x000e220000000800 */
[----:B-1----:R-:W-:Y:S01]  /*67c0*/  I2FP.F32.U32 R8, R19 ;  /* 0x0000001300087245 */ /* 0x002fe20000201000 */
[----:B------:R-:W-:Y:S01]  /*67d0*/  ULDC UR5, c[0x0][0x154] ;  /* 0x0000550000057ab9 */ /* 0x000fe20000000800 */
[----:B------:R-:W-:Y:S01]  /*67e0*/  SHF.R.U32.HI R6, RZ, UR8, R7 ;  /* 0x00000008ff067c19 */ /* 0x000fe20008011607 */
[----:B------:R-:W-:Y:S01]  /*67f0*/  ULDC.64 UR6, c[0x0][0x620] ;  /* 0x0001880000067ab9 */ /* 0x000fe20000000a00 */
[----:B------:R-:W-:Y:S01]  /*6800*/  IADD3 R7, P0, RZ, -R17, RZ ;  /* 0x80000011ff077210 */ /* 0x000fe20007f1e0ff */
[----:B------:R-:W1:Y:S01]  /*6810*/  F2I.U32.TRUNC.NTZ R20, R20 ;  /* 0x0000001400147305 */ /* 0x000e62000020f000 */
[----:B------:R-:W-:Y:S01]  /*6820*/  FMUL R8, R8, UR5 ;  /* 0x0000000508087c20 */ /* 0x000fe20008400000 */
[----:B------:R-:W2:Y:S01]  /*6830*/  LDC R22, c[0x0][0x148] ;  /* 0x00005200ff167b82 */ /* 0x000ea20000000800 */
[----:B------:R-:W-:Y:S01]  /*6840*/  ULDC UR5, c[0x0][0x618] ;  /* 0x0001860000057ab9 */ /* 0x000fe20000000800 */
[----:B------:R-:W-:-:S04]  /*6850*/  IMAD.X R6, RZ, RZ, ~R6, P0 ;  /* 0x000000ffff067224 */ /* 0x000fc800000e0e06 */
[----:B------:R-:W-:Y:S01]  /*6860*/  IMAD R6, R6, UR6, RZ ;  /* 0x0000000606067c24 */ /* 0x000fe2000f8e02ff */
[----:B------:R-:W3:Y:S03]  /*6870*/  F2I.U32.TRUNC.NTZ R8, R8 ;  /* 0x0000000800087305 */ /* 0x000ee6000020f000 */
[C---:B------:R-:W-:Y:S02]  /*6880*/  IMAD R9, R7.reuse, UR7, R6 ;  /* 0x0000000707097c24 */ /* 0x040fe4000f8e0206 */
[----:B------:R-:W-:Y:S01]  /*6890*/  IMAD.WIDE.U32 R6, R7, UR6, R4 ;  /* 0x0000000607067c25 */ /* 0x000fe2000f8e0004 */
[----:B------:R-:W-:Y:S02]  /*68a0*/  ULDC.64 UR6, c[0x0][0x640] ;  /* 0x0001900000067ab9 */ /* 0x000fe40000000a00 */
[----:B------:R-:W-:Y:S01]  /*68b0*/  ISETP.NE.U32.AND P0, PT, RZ, UR6, PT ;  /* 0x00000006ff007c0c */ /* 0x000fe2000bf05070 */
[----:B-1----:R-:W-:-:S02]  /*68c0*/  IMAD.MOV R20, RZ, RZ, -R20 ;  /* 0x000000ffff147224 */ /* 0x002fc400078e0a14 */
[----:B------:R-:W-:Y:S01]  /*68d0*/  IMAD.IADD R7, R7, 0x1, R9 ;  /* 0x0000000107077824 */ /* 0x000fe200078e0209 */
[----:B------:R-:W-:Y:S01]  /*68e0*/  ISETP.NE.AND.EX P0, PT, RZ, UR7, PT, P0 ;  /* 0x00000007ff007c0c */ /* 0x000fe2000bf05300 */
[----:B0-----:R-:W-:-:S03]  /*68f0*/  IMAD R18, R21, R20, R18 ;  /* 0x0000001415127224 */ /* 0x001fc600078e0212 */
[--C-:B------:R-:W-:Y:S01]  /*6900*/  SHF.R.U64 R20, R6, UR5, R7.reuse ;  /* 0x0000000506147c19 */ /* 0x100fe20008001207 */
[----:B---3--:R-:W-:Y:S01]  /*6910*/  IMAD.MOV R6, RZ, RZ, -R8 ;  /* 0x000000ffff067224 */ /* 0x008fe200078e0a08 */
[----:B------:R-:W-:Y:S01]  /*6920*/  SHF.R.U32.HI R7, RZ, UR5, R7 ;  /* 0x00000005ff077c19 */ /* 0x000fe20008011607 */
[----:B------:R-:W-:Y:S02]  /*6930*/  ULDC UR5, c[0x0][0x608] ;  /* 0x0001820000057ab9 */ /* 0x000fe40000000800 */
[----:B--2---:R-:W-:Y:S01]  /*6940*/  @P4 IMAD R18, R22, R6, R19 ;  /* 0x0000000616124224 */ /* 0x004fe200078e0213 */
[--C-:B------:R-:W-:Y:S02]  /*6950*/  SHF.R.U64 R22, R20, UR5, R7.reuse ;  /* 0x0000000514167c19 */ /* 0x100fe40008001207 */
[----:B------:R-:W-:Y:S01]  /*6960*/  SHF.R.U32.HI R7, RZ, UR5, R7 ;  /* 0x00000005ff077c19 */ /* 0x000fe20008011607 */
[----:B------:R-:W-:-:S03]  /*6970*/  ULDC UR5, c[0x0][0x658] ;  /* 0x0001960000057ab9 */ /* 0x000fc60000000800 */
[--C-:B------:R-:W-:Y:S02]  /*6980*/  SHF.R.U64 R19, R22, UR5, R7.reuse ;  /* 0x0000000516137c19 */ /* 0x100fe40008001207 */
[----:B------:R-:W-:-:S03]  /*6990*/  SHF.R.U32.HI R21, RZ, UR5, R7 ;  /* 0x00000005ff157c19 */ /* 0x000fc60008011607 */
[----:B------:R-:W-:Y:S02]  /*69a0*/  IMAD.MOV.U32 R8, RZ, RZ, R19 ;  /* 0x000000ffff087224 */ /* 0x000fe400078e0013 */
[----:B------:R-:W-:Y:S01]  /*69b0*/  IMAD.MOV.U32 R7, RZ, RZ, R21 ;  /* 0x000000ffff077224 */ /* 0x000fe200078e0015 */
[----:B------:R-:W-:Y:S06]  /*69c0*/  @!P0 BRA `(.L_x_122) ;  /* 0x00000000002c8947 */ /* 0x000fec0003800000 */
        /* <DEDUP_REMOVED lines=9> */
[----:B------:R-:W-:-:S04]  /*6a60*/  IMAD.WIDE.U32.X R6, R21, UR7, R6, P1 ;  /* 0x0000000715067c25 */ /* 0x000fc800088e0406 */
[----:B------:R-:W-:-:S07]  /*6a70*/  IMAD.MOV.U32 R8, RZ, RZ, R6 ;  /* 0x000000ffff087224 */ /* 0x000fce00078e0006 */
.L_x_122:
[----:B------:R-:W-:Y:S01]  /*6a80*/  ULDC UR5, c[0x0][0x648] ;  /* 0x0001920000057ab9 */ /* 0x000fe20000000800 */
[----:B------:R-:W-:Y:S01]  /*6a90*/  LOP3.LUT R6, R22, UR17, RZ, 0xc0, !PT ;  /* 0x0000001116067c12 */ /* 0x000fe2000f8ec0ff */
[----:B------:R-:W-:Y:S01]  /*6aa0*/  ULDC UR6, c[0x0][0x610] ;  /* 0x0001840000067ab9 */ /* 0x000fe20000000800 */
[----:B------:R-:W-:Y:S01]  /*6ab0*/  SHF.R.U64 R7, R8, UR5, R7 ;  /* 0x0000000508077c19 */ /* 0x000fe20008001207 */
[----:B------:R-:W-:Y:S01]  /*6ac0*/  ULDC UR5, c[0x0][0x638] ;  /* 0x00018e0000057ab9 */ /* 0x000fe20000000800 */
[----:B------:R-:W-:-:S03]  /*6ad0*/  LOP3.LUT R20, R20, UR4, RZ, 0xc0, !PT ;  /* 0x0000000414147c12 */ /* 0x000fc6000f8ec0ff */
[----:B------:R-:W-:Y:S02]  /*6ae0*/  IMAD.MOV R8, RZ, RZ, -R7 ;  /* 0x000000ffff087224 */ /* 0x000fe400078e0a07 */
[----:B------:R-:W-:Y:S02]  /*6af0*/  IMAD R7, R7, UR18, R6 ;  /* 0x0000001207077c24 */ /* 0x000fe4000f8e0206 */
[----:B------:R-:W-:Y:S01]  /*6b00*/  IMAD R19, R8, UR5, R19 ;  /* 0x0000000508137c24 */ /* 0x000fe2000f8e0213 */
[----:B------:R-:W-:Y:S01]  /*6b10*/  ULDC UR5, c[0x0][0x600] ;  /* 0x0001800000057ab9 */ /* 0x000fe20000000800 */
[----:B------:R-:W-:Y:S02]  /*6b20*/  IMAD R18, R7, UR6, R18 ;  /* 0x0000000607127c24 */ /* 0x000fe4000f8e0212 */
[----:B------:R-:W-:Y:S02]  /*6b30*/  IMAD R19, R19, UR5, R20 ;  /* 0x0000000513137c24 */ /* 0x000fe4000f8e0214 */
[----:B------:R-:W-:-:S03]  /*6b40*/  IMAD.MOV.U32 R7, RZ, RZ, 0x1 ;  /* 0x00000001ff077424 */ /* 0x000fc600078e00ff */
[----:B------:R-:W-:Y:S02]  /*6b50*/  SEL R6, R19, R18, !P4 ;  /* 0x0000001213067207 */ /* 0x000fe40006000000 */
[----:B------:R-:W-:-:S07]  /*6b60*/  SEL R18, R18, R19, !P4 ;  /* 0x0000001312127207 */ /* 0x000fce0006000000 */
.L_x_120:
[----:B------:R-:W-:Y:S05]  /*6b70*/  BSYNC B1 ;  /* 0x0000000000017941 */ /* 0x000fea0003800000 */
.L_x_119:
[----:B------:R-:W-:-:S13]  /*6b80*/  LOP3.LUT P0, RZ, R7, 0xff, RZ, 0xc0, !PT ;  /* 0x000000ff07ff7812 */ /* 0x000fda000780c0ff */
[----:B------:R-:W-:Y:S05]  /*6b90*/  @P0 BRA `(.L_x_123) ;  /* 0xfffffff400400947 */ /* 0x000fea000383ffff */
[----:B------:R-:W-:Y:S05]  /*6ba0*/  BSYNC B0 ;  /* 0x0000000000007941 */ /* 0x000fea0003800000 */
.L_x_112:
[----:B------:R-:W-:-:S03]  /*6bb0*/  UMOV UR5, 0xffffffff ;  /* 0xffffffff00057882 */ /* 0x000fc60000000000 */
[----:B------:R-:W-:Y:S05]  /*6bc0*/  BRA.DIV UR5, `(.L_x_124) ;  /* 0x0000001605c07947 */ /* 0x000fea000b800000 */
[----:B------:R-:W-:-:S13]  /*6bd0*/  ELECT P0, URZ, PT ;  /* 0x00000000003f782f */ /* 0x000fda0003800000 */
.L_x_171:
[----:B------:R-:W-:Y:S04]  /*6be0*/  BSSY B0, `(.L_x_125) ;  /* 0x0000154000007945 */ /* 0x000fe80003800000 */
[----:B------:R-:W-:Y:S05]  /*6bf0*/  @!P0 BRA `(.L_x_126) ;  /* 0x0000001400488947 */ /* 0x000fea0003800000 */
[----:B------:R-:W-:-:S04]  /*6c00*/  LOP3.LUT R2, R2, 0x2, RZ, 0xfc, !PT ;  /* 0x0000000202027812 */ /* 0x000fc800078efcff */
[----:B------:R-:W-:-:S13]  /*6c10*/  ISETP.NE.AND P0, PT, R2, 0x3, PT ;  /* 0x000000030200780c */ /* 0x000fda0003f05270 */
[----:B------:R-:W-:Y:S05]  /*6c20*/  @!P0 BRA `(.L_x_127) ;  /* 0x0000000000048947 */ /* 0x000fea0003800000 */
[----:B------:R-:W-:Y:S01]  /*6c30*/  BPT.TRAP 0x1 ;  /* 0x000000040000795c */ /* 0x000fe20000300000 */
.L_x_127:
[----:B------:R-:W0:Y:S01]  /*6c40*/  S2R R5, SR_CgaCtaId ;  /* 0x0000000000057919 */ /* 0x000e220000008800 */
[----:B------:R-:W-:Y:S02]  /*6c50*/  MOV R0, 0x400 ;  /* 0x0000040000007802 */ /* 0x000fe40000000f00 */
[----:B------:R-:W-:Y:S02]  /*6c60*/  SHF.L.U32 R4, R3, 0x1f, RZ ;  /* 0x0000001f03047819 */ /* 0x000fe400000006ff */
[----:B0-----:R-:W-:-:S05]  /*6c70*/  LEA R0, R5, R0, 0x18 ;  /* 0x0000000005007211 */ /* 0x001fca00078ec0ff */
[----:B------:R-:W-:-:S04]  /*6c80*/  VIADD R0, R0, 0x128 ;  /* 0x0000012800007836 */ /* 0x000fc80000000000 */
[C---:B------:R-:W-:Y:S02]  /*6c90*/  IMAD R7, R15.reuse, 0x8, R0 ;  /* 0x000000080f077824 */ /* 0x040fe400078e0200 */
[----:B------:R-:W-:Y:S02]  /*6ca0*/  VIADD R15, R15, 0x1 ;  /* 0x000000010f0f7836 */ /* 0x000fe40000000000 */
[----:B------:R-:W0:Y:S03]  /*6cb0*/  SYNCS.PHASECHK.TRANS64.TRYWAIT P0, [R7+URZ], R4 ;  /* 0x00000004070075a7 */ /* 0x000e26000800017f */
[----:B------:R-:W-:-:S04]  /*6cc0*/  ISETP.NE.AND P1, PT, R15, 0x25, PT ;  /* 0x000000250f00780c */ /* 0x000fc80003f25270 */
[----:B------:R-:W-:Y:S02]  /*6cd0*/  SEL R2, RZ, 0x1, P1 ;  /* 0x00000001ff027807 */ /* 0x000fe40000800000 */
[----:B------:R-:W-:Y:S02]  /*6ce0*/  SEL R15, R15, RZ, P1 ;  /* 0x000000ff0f0f7207 */ /* 0x000fe40000800000 */
[----:B------:R-:W-:-:S03]  /*6cf0*/  LOP3.LUT R6, R3, R2, RZ, 0x3c, !PT ;  /* 0x0000000203067212 */ /* 0x000fc600078e3cff */
[----:B------:R-:W-:Y:S01]  /*6d00*/  IMAD R8, R15, 0x8, R0 ;  /* 0x000000080f087824 */ /* 0x000fe200078e0200 */
[----:B------:R-:W-:Y:S01]  /*6d10*/  SHF.L.U32 R5, R6, 0x1f, RZ ;  /* 0x0000001f06057819 */ /* 0x000fe200000006ff */
[----:B0-----:R-:W-:Y:S06]  /*6d20*/  @!P0 BRA `(.L_x_128) ;  /* 0x0000001400888947 */ /* 0x001fec0003800000 */
.L_x_172:
[----:B------:R-:W1:Y:S01]  /*6d30*/  SYNCS.PHASECHK.TRANS64.TRYWAIT P0, [R8+URZ], R5 ;  /* 0x00000005080075a7 */ /* 0x000e62000800017f */
[----:B------:R-:W-:-:S05]  /*6d40*/  VIADD R2, R15, 0x1 ;  /* 0x000000010f027836 */ /* 0x000fca0000000000 */
[----:B------:R-:W-:-:S04]  /*6d50*/  ISETP.NE.AND P1, PT, R2, 0x25, PT ;  /* 0x000000250200780c */ /* 0x000fc80003f25270 */
[----:B------:R-:W-:Y:S02]  /*6d60*/  SEL R3, RZ, 0x1, P1 ;  /* 0x00000001ff037807 */ /* 0x000fe40000800000 */
[----:B0-----:R-:W-:Y:S02]  /*6d70*/  SEL R7, R2, RZ, P1 ;  /* 0x000000ff02077207 */ /* 0x001fe40000800000 */
[----:B------:R-:W-:-:S03]  /*6d80*/  LOP3.LUT R6, R6, R3, RZ, 0x3c, !PT ;  /* 0x0000000306067212 */ /* 0x000fc600078e3cff */
[----:B------:R-:W-:Y:S01]  /*6d90*/  IMAD R9, R7, 0x8, R0 ;  /* 0x0000000807097824 */ /* 0x000fe200078e0200 */
[----:B------:R-:W-:Y:S01]  /*6da0*/  SHF.L.U32 R4, R6, 0x1f, RZ ;  /* 0x0000001f06047819 */ /* 0x000fe200000006ff */
[----:B-1----:R-:W-:Y:S06]  /*6db0*/  @!P0 BRA `(.L_x_129) ;  /* 0x0000001400788947 */ /* 0x002fec0003800000 */
.L_x_173:
[----:B------:R-:W1:Y:S01]  /*6dc0*/  SYNCS.PHASECHK.TRANS64.TRYWAIT P0, [R9+URZ], R4 ;  /* 0x00000004090075a7 */ /* 0x000e62000800017f */
[----:B------:R-:W-:-:S05]  /*6dd0*/  VIADD R2, R7, 0x1 ;  /* 0x0000000107027836 */ /* 0x000fca0000000000 */
[----:B------:R-:W-:-:S04]  /*6de0*/  ISETP.NE.AND P1, PT, R2, 0x25, PT ;  /* 0x000000250200780c */ /* 0x000fc80003f25270 */
[----:B------:R-:W-:Y:S02]  /*6df0*/  SEL R3, RZ, 0x1, P1 ;  /* 0x00000001ff037807 */ /* 0x000fe40000800000 */
[----:B------:R-:W-:Y:S02]  /*6e00*/  SEL R7, R2, RZ, P1 ;  /* 0x000000ff02077207 */ /* 0x000fe40000800000 */
[----:B------:R-:W-:-:S03]  /*6e10*/  LOP3.LUT R6, R6, R3, RZ, 0x3c, !PT ;  /* 0x0000000306067212 */ /* 0x000fc600078e3cff */
[----:B0-----:R-:W-:Y:S01]  /*6e20*/  IMAD R8, R7, 0x8, R0 ;  /* 0x0000000807087824 */ /* 0x001fe200078e0200 */
[----:B------:R-:W-:Y:S01]  /*6e30*/  SHF.L.U32 R5, R6, 0x1f, RZ ;  /* 0x0000001f06057819 */ /* 0x000fe200000006ff */
[----:B-1----:R-:W-:Y:S06]  /*6e40*/  @!P0 BRA `(.L_x_130) ;  /* 0x0000001400688947 */ /* 0x002fec0003800000 */
.L_x_174:
        /* <DEDUP_REMOVED lines=9> */
.L_x_175:
        /* <DEDUP_REMOVED lines=9> */
.L_x_176:
        /* <DEDUP_REMOVED lines=9> */
.L_x_177:
        /* <DEDUP_REMOVED lines=9> */
.L_x_178:
        /* <DEDUP_REMOVED lines=9> */
.L_x_179:
        /* <DEDUP_REMOVED lines=9> */
.L_x_180:
        /* <DEDUP_REMOVED lines=9> */
.L_x_181:
        /* <DEDUP_REMOVED lines=9> */
.L_x_182:
        /* <DEDUP_REMOVED lines=9> */
.L_x_183:
        /* <DEDUP_REMOVED lines=9> */
.L_x_184:
        /* <DEDUP_REMOVED lines=9> */
.L_x_185:
        /* <DEDUP_REMOVED lines=9> */
.L_x_186:
        /* <DEDUP_REMOVED lines=9> */
.L_x_187:
        /* <DEDUP_REMOVED lines=9> */
.L_x_188:
        /* <DEDUP_REMOVED lines=9> */
.L_x_189:
        /* <DEDUP_REMOVED lines=9> */
.L_x_190:
        /* <DEDUP_REMOVED lines=9> */
.L_x_191:
        /* <DEDUP_REMOVED lines=9> */
.L_x_192:
        /* <DEDUP_REMOVED lines=9> */
.L_x_193:
        /* <DEDUP_REMOVED lines=9> */
.L_x_194:
        /* <DEDUP_REMOVED lines=9> */
.L_x_195:
        /* <DEDUP_REMOVED lines=9> */
.L_x_196:
        /* <DEDUP_REMOVED lines=9> */
.L_x_197:
        /* <DEDUP_REMOVED lines=9> */
.L_x_198:
        /* <DEDUP_REMOVED lines=9> */
.L_x_199:
        /* <DEDUP_REMOVED lines=9> */
.L_x_200:
        /* <DEDUP_REMOVED lines=9> */
.L_x_201:
        /* <DEDUP_REMOVED lines=9> */
.L_x_202:
        /* <DEDUP_REMOVED lines=9> */
.L_x_203:
        /* <DEDUP_REMOVED lines=9> */
.L_x_204:
        /* <DEDUP_REMOVED lines=9> */
.L_x_205:
[----:B------:R-:W1:Y:S01]  /*7fc0*/  SYNCS.PHASECHK.TRANS64.TRYWAIT P0, [R9+URZ], R4 ;  /* 0x00000004090075a7 */ /* 0x000e62000800017f */
[----:B------:R-:W-:-:S05]  /*7fd0*/  VIADD R2, R7, 0x1 ;  /* 0x0000000107027836 */ /* 0x000fca0000000000 */
[----:B------:R-:W-:-:S04]  /*7fe0*/  ISETP.NE.AND P1, PT, R2, 0x25, PT ;  /* 0x000000250200780c */ /* 0x000fc80003f25270 */
[----:B------:R-:W-:Y:S02]  /*7ff0*/  SEL R3, RZ, 0x1, P1 ;  /* 0x00000001ff037807 */ /* 0x000fe40000800000 */
[----:B------:R-:W-:Y:S02]  /*8000*/  SEL R7, R2, RZ, P1 ;  /* 0x000000ff02077207 */ /* 0x000fe40000800000 */
[----:B------:R-:W-:-:S03]  /*8010*/  LOP3.LUT R11, R6, R3, RZ, 0x3c, !PT ;  /* 0x00000003060b7212 */ /* 0x000fc600078e3cff */
[----:B------:R-:W-:Y:S01]  /*8020*/  IMAD R6, R7, 0x8, R0 ;  /* 0x0000000807067824 */ /* 0x000fe200078e0200 */
[----:B0-----:R-:W-:Y:S01]  /*8030*/  SHF.L.U32 R5, R11, 0x1f, RZ ;  /* 0x0000001f0b057819 */ /* 0x001fe200000006ff */
[----:B-1----:R-:W-:Y:S06]  /*8040*/  @!P0 BRA `(.L_x_162) ;  /* 0x0000000c00688947 */ /* 0x002fec0003800000 */
.L_x_206:
[----:B------:R-:W1:Y:S01]  /*8050*/  SYNCS.PHASECHK.TRANS64.TRYWAIT P0, [R6+URZ], R5 ;  /* 0x00000005060075a7 */ /* 0x000e62000800017f */
[----:B------:R-:W-:-:S05]  /*8060*/  VIADD R2, R7, 0x1 ;  /* 0x0000000107027836 */ /* 0x000fca0000000000 */
[----:B------:R-:W-:-:S04]  /*8070*/  ISETP.NE.AND P1, PT, R2, 0x25, PT ;  /* 0x000000250200780c */ /* 0x000fc80003f25270 */
[----:B0-----:R-:W-:Y:S02]  /*8080*/  SEL R4, RZ, 0x1, P1 ;  /* 0x00000001ff047807 */ /* 0x001fe40000800000 */
[----:B------:R-:W-:Y:S02]  /*8090*/  SEL R3, R2, RZ, P1 ;  /* 0x000000ff02037207 */ /* 0x000fe40000800000 */
[----:B------:R-:W-:Y:S01]  /*80a0*/  LOP3.LUT R4, R11, R4, RZ, 0x3c, !PT ;  /* 0x000000040b047212 */ /* 0x000fe200078e3cff */
[----:B-1----:R-:W-:Y:S06]  /*80b0*/  @!P0 BRA `(.L_x_163) ;  /* 0x0000000c00608947 */ /* 0x002fec0003800000 */
.L_x_207:
[----:B------:R-:W-:Y:S01]  /*80c0*/  IMAD R3, R3, 0x8, R0 ;  /* 0x0000000803037824 */ /* 0x000fe200078e0200 */
[----:B------:R-:W-:-:S07]  /*80d0*/  SHF.L.U32 R0, R4, 0x1f, RZ ;  /* 0x0000001f04007819 */ /* 0x000fce00000006ff */
.L_x_164:
[----:B-1----:R1:W2:Y:S02]  /*80e0*/  SYNCS.PHASECHK.TRANS64.TRYWAIT P0, [R3+URZ], R0 ;  /* 0x00000000030075a7 */ /* 0x0022a4000800017f */
[----:B--2---:R-:W-:Y:S05]  /*80f0*/  @!P0 NANOSLEEP.SYNCS 0x989680 ;  /* 0x009896800000895d */ /* 0x004fea0003900000 */
[----:B------:R-:W2:Y:S02]  /*8100*/  @!P0 SYNCS.PHASECHK.TRANS64 P0, [R3+URZ], R0 ;  /* 0x00000000030085a7 */ /* 0x000ea4000800007f */
[----:B--2---:R-:W-:Y:S05]  /*8110*/  @!P0 BRA `(.L_x_164) ;  /* 0xfffffffc00f08947 */ /* 0x004fea000383ffff */
.L_x_126:
[----:B------:R-:W-:Y:S05]  /*8120*/  BSYNC B0 ;  /* 0x0000000000007941 */ /* 0x000fea0003800000 */
.L_x_125:
[----:B------:R-:W-:Y:S05]  /*8130*/  EXIT ;  /* 0x000000000000794d */ /* 0x000fea0003800000 */
.L_x_22:
[----:B-1----:R-:W-:-:S04]  /*8140*/  IMAD.U32 R9, RZ, RZ, UR6 ;  /* 0x00000006ff097e24 */ /* 0x002fc8000f8e00ff */
[----:B------:R1:W3:Y:S03]  /*8150*/  SYNCS.PHASECHK.TRANS64.TRYWAIT P0, [R9+URZ], R8 ;  /* 0x00000008090075a7 */ /* 0x0002e6000800017f */
[----:B---3--:R-:W-:Y:S05]  /*8160*/  @!P0 NANOSLEEP.SYNCS 0x989680 ;  /* 0x009896800000895d */ /* 0x008fea0003900000 */
[----:B------:R-:W3:Y:S02]  /*8170*/  @!P0 SYNCS.PHASECHK.TRANS64 P0, [R9+URZ], R8 ;  /* 0x00000008090085a7 */ /* 0x000ee4000800007f */
[----:B---3--:R-:W-:Y:S05]  /*8180*/  @!P0 BRA `(.L_x_22) ;  /* 0xfffffffc00ec8947 */ /* 0x008fea000383ffff */
[----:B------:R-:W-:Y:S05]  /*8190*/  BRA `(.L_x_21) ;  /* 0xffffff98002c7947 */ /* 0x000fea000383ffff */
.L_x_28:
[----:B-1----:R-:W-:-:S04]  /*81a0*/  IMAD.U32 R11, RZ, RZ, UR12 ;  /* 0x0000000cff0b7e24 */ /* 0x002fc8000f8e00ff */
[----:B------:R1:W3:Y:S03]  /*81b0*/  SYNCS.PHASECHK.TRANS64.TRYWAIT P0, [R11+URZ], R10 ;  /* 0x0000000a0b0075a7 */ /* 0x0002e6000800017f */
[----:B---3--:R-:W-:Y:S05]  /*81c0*/  @!P0 NANOSLEEP.SYNCS 0x989680 ;  /* 0x009896800000895d */ /* 0x008fea0003900000 */
[----:B------:R-:W3:Y:S02]  /*81d0*/  @!P0 SYNCS.PHASECHK.TRANS64 P0, [R11+URZ], R10 ;  /* 0x0000000a0b0085a7 */ /* 0x000ee4000800007f */
[----:B---3--:R-:W-:Y:S05]  /*81e0*/  @!P0 BRA `(.L_x_28) ;  /* 0xfffffffc00ec8947 */ /* 0x008fea000383ffff */
[----:B------:R-:W-:Y:S05]  /*81f0*/  BRA `(.L_x_27) ;  /* 0xffffff9c00a07947 */ /* 0x000fea000383ffff */
.L_x_113:
[----:B------:R-:W-:Y:S01]  /*8200*/  BSSY B1, `(.L_x_165) ;  /* 0x0000006000017945 */ /* 0x000fe20003800000 */
[----:B------:R-:W-:-:S07]  /*8210*/  IMAD.MOV.U32 R7, RZ, RZ, -0x1 ;  /* 0xffffffffff077424 */ /* 0x000fce00078e00ff */
[----:B------:R-:W-:Y:S05]  /*8220*/  WARPSYNC.COLLECTIVE R7, `(.L_x_166) ;  /* 0x00000000070c7348 */ /* 0x000fea0003c00000 */
[----:B------:R-:W-:Y:S02]  /*8230*/  ELECT P0, UR62, PT ;  /* 0x00000000003e782f */ /* 0x000fe40003800000 */
[----:B------:R-:W-:Y:S01]  /*8240*/  MOV R7, UR62 ;  /* 0x0000003e00077c02 */ /* 0x000fe20008000f00 */
[----:B------:R-:W-:Y:S10]  /*8250*/  ENDCOLLECTIVE ;  /* 0x000000000000791b */ /* 0x000ff40003800000 */
.L_x_166:
[----:B------:R-:W-:Y:S05]  /*8260*/  BSYNC B1 ;  /* 0x0000000000017941 */ /* 0x000fea0003800000 */
.L_x_165:
[----:B------:R-:W-:Y:S05]  /*8270*/  BRA `(.L_x_167) ;  /* 0xffffffdc00947947 */ /* 0x000fea000383ffff */
.L_x_116:
[----:B0-----:R0:W1:Y:S02]  /*8280*/  SYNCS.PHASECHK.TRANS64.TRYWAIT P0, [R21+URZ+0x128], R8 ;  /* 0x00012808150075a7 */ /* 0x001064000800017f */
[----:B-1----:R-:W-:Y:S05]  /*8290*/  @!P0 NANOSLEEP.SYNCS 0x989680 ;  /* 0x009896800000895d */ /* 0x002fea0003900000 */
[----:B------:R-:W1:Y:S02]  /*82a0*/  @!P0 SYNCS.PHASECHK.TRANS64 P0, [R21+URZ+0x128], R8 ;  /* 0x00012808150085a7 */ /* 0x000e64000800007f */
[----:B-1----:R-:W-:Y:S05]  /*82b0*/  @!P0 BRA `(.L_x_116) ;  /* 0xfffffffc00f08947 */ /* 0x002fea000383ffff */
[----:B------:R-:W-:Y:S05]  /*82c0*/  BRA `(.L_x_168) ;  /* 0xffffffdc00cc7947 */ /* 0x000fea000383ffff */
.L_x_124:
[----:B------:R-:W-:Y:S01]  /*82d0*/  BSSY B0, `(.L_x_169) ;  /* 0x0000006000007945 */ /* 0x000fe20003800000 */
[----:B------:R-:W-:-:S07]  /*82e0*/  IMAD.MOV.U32 R7, RZ, RZ, -0x1 ;  /* 0xffffffffff077424 */ /* 0x000fce00078e00ff */
[----:B------:R-:W-:Y:S05]  /*82f0*/  WARPSYNC.COLLECTIVE R7, `(.L_x_170) ;  /* 0x00000000070c7348 */ /* 0x000fea0003c00000 */
[----:B------:R-:W-:Y:S02]  /*8300*/  ELECT P0, UR62, PT ;  /* 0x00000000003e782f */ /* 0x000fe40003800000 */
[----:B------:R-:W-:Y:S01]  /*8310*/  MOV R7, UR62 ;  /* 0x0000003e00077c02 */ /* 0x000fe20008000f00 */
[----:B------:R-:W-:Y:S10]  /*8320*/  ENDCOLLECTIVE ;  /* 0x000000000000791b */ /* 0x000ff40003800000 */
.L_x_170:
[----:B------:R-:W-:Y:S05]  /*8330*/  BSYNC B0 ;  /* 0x0000000000007941 */ /* 0x000fea0003800000 */
.L_x_169:
[----:B------:R-:W-:Y:S05]  /*8340*/  BRA `(.L_x_171) ;  /* 0xffffffe800247947 */ /* 0x000fea000383ffff */
.L_x_128:
[----:B0-----:R0:W1:Y:S02]  /*8350*/  SYNCS.PHASECHK.TRANS64.TRYWAIT P0, [R7+URZ], R4 ;  /* 0x00000004070075a7 */ /* 0x001064000800017f */
[----:B-1----:R-:W-:Y:S05]  /*8360*/  @!P0 NANOSLEEP.SYNCS 0x989680 ;  /* 0x009896800000895d */ /* 0x002fea0003900000 */
[----:B------:R-:W1:Y:S02]  /*8370*/  @!P0 SYNCS.PHASECHK.TRANS64 P0, [R7+URZ], R4 ;  /* 0x00000004070085a7 */ /* 0x000e64000800007f */
[----:B-1----:R-:W-:Y:S05]  /*8380*/  @!P0 BRA `(.L_x_128) ;  /* 0xfffffffc00f08947 */ /* 0x002fea000383ffff */
[----:B------:R-:W-:Y:S05]  /*8390*/  BRA `(.L_x_172) ;  /* 0xffffffe800647947 */ /* 0x000fea000383ffff */
.L_x_129:
[----:B0-----:R0:W1:Y:S02]  /*83a0*/  SYNCS.PHASECHK.TRANS64.TRYWAIT P0, [R8+URZ], R5 ;  /* 0x00000005080075a7 */ /* 0x001064000800017f */
[----:B-1----:R-:W-:Y:S05]  /*83b0*/  @!P0 NANOSLEEP.SYNCS 0x989680 ;  /* 0x009896800000895d */ /* 0x002fea0003900000 */
[----:B------:R-:W1:Y:S02]  /*83c0*/  @!P0 SYNCS.PHASECHK.TRANS64 P0, [R8+URZ], R5 ;  /* 0x00000005080085a7 */ /* 0x000e64000800007f */
[----:B-1----:R-:W-:Y:S05]  /*83d0*/  @!P0 BRA `(.L_x_129) ;  /* 0xfffffffc00f08947 */ /* 0x002fea000383ffff */
[----:B------:R-:W-:Y:S05]  /*83e0*/  BRA `(.L_x_173) ;  /* 0xffffffe800747947 */ /* 0x000fea000383ffff */
.L_x_130:
[----:B0-----:R0:W1:Y:S02]  /*83f0*/  SYNCS.PHASECHK.TRANS64.TRYWAIT P0, [R9+URZ], R4 ;  /* 0x00000004090075a7 */ /* 0x001064000800017f */
[----:B-1----:R-:W-:Y:S05]  /*8400*/  @!P0 NANOSLEEP.SYNCS 0x989680 ;  /* 0x009896800000895d */ /* 0x002fea0003900000 */
[----:B------:R-:W1:Y:S02]  /*8410*/  @!P0 SYNCS.PHASECHK.TRANS64 P0, [R9+URZ], R4 ;  /* 0x00000004090085a7 */ /* 0x000e64000800007f */
[----:B-1----:R-:W-:Y:S05]  /*8420*/  @!P0 BRA `(.L_x_130) ;  /* 0xfffffffc00f08947 */ /* 0x002fea000383ffff */
[----:B------:R-:W-:Y:S05]  /*8430*/  BRA `(.L_x_174) ;  /* 0xffffffe800847947 */ /* 0x000fea000383ffff */
.L_x_131:
[----:B0-----:R0:W1:Y:S02]  /*8440*/  SYNCS.PHASECHK.TRANS64.TRYWAIT P0, [R8+URZ], R5 ;  /* 0x00000005080075a7 */ /* 0x001064000800017f */
[----:B-1----:R-:W-:Y:S05]  /*8450*/  @!P0 NANOSLEEP.SYNCS 0x989680 ;  /* 0x009896800000895d */ /* 0x002fea0003900000 */
[----:B------:R-:W1:Y:S02]  /*8460*/  @!P0 SYNCS.PHASECHK.TRANS64 P0, [R8+URZ], R5 ;  /* 0x00000005080085a7 */ /* 0x000e64000800007f */
[----:B-1----:R-:W-:Y:S05]  /*8470*/  @!P0 BRA `(.L_x_131) ;  /* 0xfffffffc00f08947 */ /* 0x002fea000383ffff */
[----:B------:R-:W-:Y:S05]  /*8480*/  BRA `(.L_x_175) ;  /* 0xffffffe800947947 */ /* 0x000fea000383ffff */
.L_x_132:
[----:B0-----:R0:W1:Y:S02]  /*8490*/  SYNCS.PHASECHK.TRANS64.TRYWAIT P0, [R9+URZ], R4 ;  /* 0x00000004090075a7 */ /* 0x001064000800017f */
[----:B-1----:R-:W-:Y:S05]  /*84a0*/  @!P0 NANOSLEEP.SYNCS 0x989680 ;  /* 0x009896800000895d */ /* 0x002fea0003900000 */
[----:B------:R-:W1:Y:S02]  /*84b0*/  @!P0 SYNCS.PHASECHK.TRANS64 P0, [R9+URZ], R4 ;  /* 0x00000004090085a7 */ /* 0x000e64000800007f */
[----:B-1----:R-:W-:Y:S05]  /*84c0*/  @!P0 BRA `(.L_x_132) ;  /* 0xfffffffc00f08947 */ /* 0x002fea000383ffff */
[----:B------:R-:W-:Y:S05]  /*84d0*/  BRA `(.L_x_176) ;  /* 0xffffffe800a47947 */ /* 0x000fea000383ffff */
.L_x_133:
[----:B0-----:R0:W1:Y:S02]  /*84e0*/  SYNCS.PHASECHK.TRANS64.TRYWAIT P0, [R8+URZ], R5 ;  /* 0x00000005080075a7 */ /* 0x001064000800017f */
[----:B-1----:R-:W-:Y:S05]  /*84f0*/  @!P0 NANOSLEEP.SYNCS 0x989680 ;  /* 0x009896800000895d */ /* 0x002fea0003900000 */
[----:B------:R-:W1:Y:S02]  /*8500*/  @!P0 SYNCS.PHASECHK.TRANS64 P0, [R8+URZ], R5 ;  /* 0x00000005080085a7 */ /* 0x000e64000800007f */
[----:B-1----:R-:W-:Y:S05]  /*8510*/  @!P0 BRA `(.L_x_133) ;  /* 0xfffffffc00f08947 */ /* 0x002fea000383ffff */
[----:B------:R-:W-:Y:S05]  /*8520*/  BRA `(.L_x_177) ;  /* 0xffffffe800b47947 */ /* 0x000fea000383ffff */
.L_x_134:
[----:B0-----:R0:W1:Y:S02]  /*8530*/  SYNCS.PHASECHK.TRANS64.TRYWAIT P0, [R9+URZ], R4 ;  /* 0x00000004090075a7 */ /* 0x001064000800017f */
[----:B-1----:R-:W-:Y:S05]  /*8540*/  @!P0 NANOSLEEP.SYNCS 0x989680 ;  /* 0x009896800000895d */ /* 0x002fea0003900000 */
[----:B------:R-:W1:Y:S02]  /*8550*/  @!P0 SYNCS.PHASECHK.TRANS64 P0, [R9+URZ], R4 ;  /* 0x00000004090085a7 */ /* 0x000e64000800007f */
[----:B-1----:R-:W-:Y:S05]  /*8560*/  @!P0 BRA `(.L_x_134) ;  /* 0xfffffffc00f08947 */ /* 0x002fea000383ffff */
[----:B------:R-:W-:Y:S05]  /*8570*/  BRA `(.L_x_178) ;  /* 0xffffffe800c47947 */ /* 0x000fea000383ffff */
.L_x_135:
[----:B0-----:R0:W1:Y:S02]  /*8580*/  SYNCS.PHASECHK.TRANS64.TRYWAIT P0, [R8+URZ], R5 ;  /* 0x00000005080075a7 */ /* 0x001064000800017f */
[----:B-1----:R-:W-:Y:S05]  /*8590*/  @!P0 NANOSLEEP.SYNCS 0x989680 ;  /* 0x009896800000895d */ /* 0x002fea0003900000 */
[----:B------:R-:W1:Y:S02]  /*85a0*/  @!P0 SYNCS.PHASECHK.TRANS64 P0, [R8+URZ], R5 ;  /* 0x00000005080085a7 */ /* 0x000e64000800007f */
[----:B-1----:R-:W-:Y:S05]  /*85b0*/  @!P0 BRA `(.L_x_135) ;  /* 0xfffffffc00f08947 */ /* 0x002fea000383ffff */
[----:B------:R-:W-:Y:S05]  /*85c0*/  BRA `(.L_x_179) ;  /* 0xffffffe800d47947 */ /* 0x000fea000383ffff */
.L_x_136:
[----:B0-----:R0:W1:Y:S02]  /*85d0*/  SYNCS.PHASECHK.TRANS64.TRYWAIT P0, [R9+URZ], R4 ;  /* 0x00000004090075a7 */ /* 0x001064000800017f */
[----:B-1----:R-:W-:Y:S05]  /*85e0*/  @!P0 NANOSLEEP.SYNCS 0x989680 ;  /* 0x009896800000895d */ /* 0x002fea0003900000 */
[----:B------:R-:W1:Y:S02]  /*85f0*/  @!P0 SYNCS.PHASECHK.TRANS64 P0, [R9+URZ], R4 ;  /* 0x00000004090085a7 */ /* 0x000e64000800007f */
[----:B-1----:R-:W-:Y:S05]  /*8600*/  @!P0 BRA `(.L_x_136) ;  /* 0xfffffffc00f08947 */ /* 0x002fea000383ffff */
[----:B------:R-:W-:Y:S05]  /*8610*/  BRA `(.L_x_180) ;  /* 0xffffffe800e47947 */ /* 0x000fea000383ffff */
.L_x_137:
[----:B0-----:R0:W1:Y:S02]  /*8620*/  SYNCS.PHASECHK.TRANS64.TRYWAIT P0, [R8+URZ], R5 ;  /* 0x00000005080075a7 */ /* 0x001064000800017f */
[----:B-1----:R-:W-:Y:S05]  /*8630*/  @!P0 NANOSLEEP.SYNCS 0x989680 ;  /* 0x009896800000895d */ /* 0x002fea0003900000 */
[----:B------:R-:W1:Y:S02]  /*8640*/  @!P0 SYNCS.PHASECHK.TRANS64 P0, [R8+URZ], R5 ;  /* 0x00000005080085a7 */ /* 0x000e64000800007f */
[----:B-1----:R-:W-:Y:S05]  /*8650*/  @!P0 BRA `(.L_x_137) ;  /* 0xfffffffc00f08947 */ /* 0x002fea000383ffff */
[----:B------:R-:W-:Y:S05]  /*8660*/  BRA `(.L_x_181) ;  /* 0xffffffe800f47947 */ /* 0x000fea000383ffff */
.L_x_138:
[----:B0-----:R0:W1:Y:S02]  /*8670*/  SYNCS.PHASECHK.TRANS64.TRYWAIT P0, [R9+URZ], R4 ;  /* 0x00000004090075a7 */ /* 0x001064000800017f */
[----:B-1----:R-:W-:Y:S05]  /*8680*/  @!P0 NANOSLEEP.SYNCS 0x989680 ;  /* 0x009896800000895d */ /* 0x002fea0003900000 */
[----:B------:R-:W1:Y:S02]  /*8690*/  @!P0 SYNCS.PHASECHK.TRANS64 P0, [R9+URZ], R4 ;  /* 0x00000004090085a7 */ /* 0x000e64000800007f */
[----:B-1----:R-:W-:Y:S05]  /*86a0*/  @!P0 BRA `(.L_x_138) ;  /* 0xfffffffc00f08947 */ /* 0x002fea000383ffff */
[----:B------:R-:W-:Y:S05]  /*86b0*/  BRA `(.L_x_182) ;  /* 0xffffffec00047947 */ /* 0x000fea000383ffff */
.L_x_139:
[----:B0-----:R0:W1:Y:S02]  /*86c0*/  SYNCS.PHASECHK.TRANS64.TRYWAIT P0, [R8+URZ], R5 ;  /* 0x00000005080075a7 */ /* 0x001064000800017f */
[----:B-1----:R-:W-:Y:S05]  /*86d0*/  @!P0 NANOSLEEP.SYNCS 0x989680 ;  /* 0x009896800000895d */ /* 0x002fea0003900000 */
[----:B------:R-:W1:Y:S02]  /*86e0*/  @!P0 SYNCS.PHASECHK.TRANS64 P0, [R8+URZ], R5 ;  /* 0x00000005080085a7 */ /* 0x000e64000800007f */
[----:B-1----:R-:W-:Y:S05]  /*86f0*/  @!P0 BRA `(.L_x_139) ;  /* 0xfffffffc00f08947 */ /* 0x002fea000383ffff */
[----:B------:R-:W-:Y:S05]  /*8700*/  BRA `(.L_x_183) ;  /* 0xffffffec00147947 */ /* 0x000fea000383ffff */
.L_x_140:
[----:B0-----:R0:W1:Y:S02]  /*8710*/  SYNCS.PHASECHK.TRANS64.TRYWAIT P0, [R9+URZ], R4 ;  /* 0x00000004090075a7 */ /* 0x001064000800017f */
[----:B-1----:R-:W-:Y:S05]  /*8720*/  @!P0 NANOSLEEP.SYNCS 0x989680 ;  /* 0x009896800000895d */ /* 0x002fea0003900000 */
[----:B------:R-:W1:Y:S02]  /*8730*/  @!P0 SYNCS.PHASECHK.TRANS64 P0, [R9+URZ], R4 ;  /* 0x00000004090085a7 */ /* 0x000e64000800007f */
[----:B-1----:R-:W-:Y:S05]  /*8740*/  @!P0 BRA `(.L_x_140) ;  /* 0xfffffffc00f08947 */ /* 0x002fea000383ffff */
[----:B------:R-:W-:Y:S05]  /*8750*/  BRA `(.L_x_184) ;  /* 0xffffffec00247947 */ /* 0x000fea000383ffff */
.L_x_141:
[----:B0-----:R0:W1:Y:S02]  /*8760*/  SYNCS.PHASECHK.TRANS64.TRYWAIT P0, [R8+URZ], R5 ;  /* 0x00000005080075a7 */ /* 0x001064000800017f */
[----:B-1----:R-:W-:Y:S05]  /*8770*/  @!P0 NANOSLEEP.SYNCS 0x989680 ;  /* 0x009896800000895d */ /* 0x002fea0003900000 */
[----:B------:R-:W1:Y:S02]  /*8780*/  @!P0 SYNCS.PHASECHK.TRANS64 P0, [R8+URZ], R5 ;  /* 0x00000005080085a7 */ /* 0x000e64000800007f */
[----:B-1----:R-:W-:Y:S05]  /*8790*/  @!P0 BRA `(.L_x_141) ;  /* 0xfffffffc00f08947 */ /* 0x002fea000383ffff */
[----:B------:R-:W-:Y:S05]  /*87a0*/  BRA `(.L_x_185) ;  /* 0xffffffec00347947 */ /* 0x000fea000383ffff */
.L_x_142:
[----:B0-----:R0:W1:Y:S02]  /*87b0*/  SYNCS.PHASECHK.TRANS64.TRYWAIT P0, [R9+URZ], R4 ;  /* 0x00000004090075a7 */ /* 0x001064000800017f */
[----:B-1----:R-:W-:Y:S05]  /*87c0*/  @!P0 NANOSLEEP.SYNCS 0x989680 ;  /* 0x009896800000895d */ /* 0x002fea0003900000 */
[----:B------:R-:W1:Y:S02]  /*87d0*/  @!P0 SYNCS.PHASECHK.TRANS64 P0, [R9+URZ], R4 ;  /* 0x00000004090085a7 */ /* 0x000e64000800007f */
[----:B-1----:R-:W-:Y:S05]  /*87e0*/  @!P0 BRA `(.L_x_142) ;  /* 0xfffffffc00f08947 */ /* 0x002fea000383ffff */
[----:B------:R-:W-:Y:S05]  /*87f0*/  BRA `(.L_x_186) ;  /* 0xffffffec00447947 */ /* 0x000fea000383ffff */
.L_x_143:
[----:B0-----:R0:W1:Y:S02]  /*8800*/  SYNCS.PHASECHK.TRANS64.TRYWAIT P0, [R8+URZ], R5 ;  /* 0x00000005080075a7 */ /* 0x001064000800017f */
[----:B-1----:R-:W-:Y:S05]  /*8810*/  @!P0 NANOSLEEP.SYNCS 0x989680 ;  /* 0x009896800000895d */ /* 0x002fea0003900000 */
[----:B------:R-:W1:Y:S02]  /*8820*/  @!P0 SYNCS.PHASECHK.TRANS64 P0, [R8+URZ], R5 ;  /* 0x00000005080085a7 */ /* 0x000e64000800007f */
[----:B-1----:R-:W-:Y:S05]  /*8830*/  @!P0 BRA `(.L_x_143) ;  /* 0xfffffffc00f08947 */ /* 0x002fea000383ffff */
[----:B------:R-:W-:Y:S05]  /*8840*/  BRA `(.L_x_187) ;  /* 0xffffffec00547947 */ /* 0x000fea000383ffff */
.L_x_144:
[----:B0-----:R0:W1:Y:S02]  /*8850*/  SYNCS.PHASECHK.TRANS64.TRYWAIT P0, [R9+URZ], R4 ;  /* 0x00000004090075a7 */ /* 0x001064000800017f */
[----:B-1----:R-:W-:Y:S05]  /*8860*/  @!P0 NANOSLEEP.SYNCS 0x989680 ;  /* 0x009896800000895d */ /* 0x002fea0003900000 */
[----:B------:R-:W1:Y:S02]  /*8870*/  @!P0 SYNCS.PHASECHK.TRANS64 P0, [R9+URZ], R4 ;  /* 0x00000004090085a7 */ /* 0x000e64000800007f */
[----:B-1----:R-:W-:Y:S05]  /*8880*/  @!P0 BRA `(.L_x_144) ;  /* 0xfffffffc00f08947 */ /* 0x002fea000383ffff */
[----:B------:R-:W-:Y:S05]  /*8890*/  BRA `(.L_x_188) ;  /* 0xffffffec00647947 */ /* 0x000fea000383ffff */
.L_x_145:
[----:B0-----:R0:W1:Y:S02]  /*88a0*/  SYNCS.PHASECHK.TRANS64.TRYWAIT P0, [R8+URZ], R5 ;  /* 0x00000005080075a7 */ /* 0x001064000800017f */
[----:B-1----:R-:W-:Y:S05]  /*88b0*/  @!P0 NANOSLEEP.SYNCS 0x989680 ;  /* 0x009896800000895d */ /* 0x002fea0003900000 */
[----:B------:R-:W1:Y:S02]  /*88c0*/  @!P0 SYNCS.PHASECHK.TRANS64 P0, [R8+URZ], R5 ;  /* 0x00000005080085a7 */ /* 0x000e64000800007f */
[----:B-1----:R-:W-:Y:S05]  /*88d0*/  @!P0 BRA `(.L_x_145) ;  /* 0xfffffffc00f08947 */ /* 0x002fea000383ffff */
[----:B------:R-:W-:Y:S05]  /*88e0*/  BRA `(.L_x_189) ;  /* 0xffffffec00747947 */ /* 0x000fea000383ffff */
.L_x_146:
[----:B0-----:R0:W1:Y:S02]  /*88f0*/  SYNCS.PHASECHK.TRANS64.TRYWAIT P0, [R9+URZ], R4 ;  /* 0x00000004090075a7 */ /* 0x001064000800017f */
[----:B-1----:R-:W-:Y:S05]  /*8900*/  @!P0 NANOSLEEP.SYNCS 0x989680 ;  /* 0x009896800000895d */ /* 0x002fea0003900000 */
[----:B------:R-:W1:Y:S02]  /*8910*/  @!P0 SYNCS.PHASECHK.TRANS64 P0, [R9+URZ], R4 ;  /* 0x00000004090085a7 */ /* 0x000e64000800007f */
[----:B-1----:R-:W-:Y:S05]  /*8920*/  @!P0 BRA `(.L_x_146) ;  /* 0xfffffffc00f08947 */ /* 0x002fea000383ffff */
[----:B------:R-:W-:Y:S05]  /*8930*/  BRA `(.L_x_190) ;  /* 0xffffffec00847947 */ /* 0x000fea000383ffff */
.L_x_147:
[----:B0-----:R0:W1:Y:S02]  /*8940*/  SYNCS.PHASECHK.TRANS64.TRYWAIT P0, [R8+URZ], R5 ;  /* 0x00000005080075a7 */ /* 0x001064000800017f */
[----:B-1----:R-:W-:Y:S05]  /*8950*/  @!P0 NANOSLEEP.SYNCS 0x989680 ;  /* 0x009896800000895d */ /* 0x002fea0003900000 */
[----:B------:R-:W1:Y:S02]  /*8960*/  @!P0 SYNCS.PHASECHK.TRANS64 P0, [R8+URZ], R5 ;  /* 0x00000005080085a7 */ /* 0x000e64000800007f */
[----:B-1----:R-:W-:Y:S05]  /*8970*/  @!P0 BRA `(.L_x_147) ;  /* 0xfffffffc00f08947 */ /* 0x002fea000383ffff */
[----:B------:R-:W-:Y:S05]  /*8980*/  BRA `(.L_x_191) ;  /* 0xffffffec00947947 */ /* 0x000fea000383ffff */
.L_x_148:
[----:B0-----:R0:W1:Y:S02]  /*8990*/  SYNCS.PHASECHK.TRANS64.TRYWAIT P0, [R9+URZ], R4 ;  /* 0x00000004090075a7 */ /* 0x001064000800017f */
[----:B-1----:R-:W-:Y:S05]  /*89a0*/  @!P0 NANOSLEEP.SYNCS 0x989680 ;  /* 0x009896800000895d */ /* 0x002fea0003900000 */
[----:B------:R-:W1:Y:S02]  /*89b0*/  @!P0 SYNCS.PHASECHK.TRANS64 P0, [R9+URZ], R4 ;  /* 0x00000004090085a7 */ /* 0x000e64000800007f */
[----:B-1----:R-:W-:Y:S05]  /*89c0*/  @!P0 BRA `(.L_x_148) ;  /* 0xfffffffc00f08947 */ /* 0x002fea000383ffff */
[----:B------:R-:W-:Y:S05]  /*89d0*/  BRA `(.L_x_192) ;  /* 0xffffffec00a47947 */ /* 0x000fea000383ffff */
.L_x_149:
[----:B0-----:R0:W1:Y:S02]  /*89e0*/  SYNCS.PHASECHK.TRANS64.TRYWAIT P0, [R8+URZ], R5 ;  /* 0x00000005080075a7 */ /* 0x001064000800017f */
[----:B-1----:R-:W-:Y:S05]  /*89f0*/  @!P0 NANOSLEEP.SYNCS 0x989680 ;  /* 0x009896800000895d */ /* 0x002fea0003900000 */
[----:B------:R-:W1:Y:S02]  /*8a00*/  @!P0 SYNCS.PHASECHK.TRANS64 P0, [R8+URZ], R5 ;  /* 0x00000005080085a7 */ /* 0x000e64000800007f */
[----:B-1----:R-:W-:Y:S05]  /*8a10*/  @!P0 BRA `(.L_x_149) ;  /* 0xfffffffc00f08947 */ /* 0x002fea000383ffff */
[----:B------:R-:W-:Y:S05]  /*8a20*/  BRA `(.L_x_193) ;  /* 0xffffffec00b47947 */ /* 0x000fea000383ffff */
.L_x_150:
[----:B0-----:R0:W1:Y:S02]  /*8a30*/  SYNCS.PHASECHK.TRANS64.TRYWAIT P0, [R9+URZ], R4 ;  /* 0x00000004090075a7 */ /* 0x001064000800017f */
[----:B-1----:R-:W-:Y:S05]  /*8a40*/  @!P0 NANOSLEEP.SYNCS 0x989680 ;  /* 0x009896800000895d */ /* 0x002fea0003900000 */
[----:B------:R-:W1:Y:S02]  /*8a50*/  @!P0 SYNCS.PHASECHK.TRANS64 P0, [R9+URZ], R4 ;  /* 0x00000004090085a7 */ /* 0x000e64000800007f */
[----:B-1----:R-:W-:Y:S05]  /*8a60*/  @!P0 BRA `(.L_x_150) ;  /* 0xfffffffc00f08947 */ /* 0x002fea000383ffff */
[----:B------:R-:W-:Y:S05]  /*8a70*/  BRA `(.L_x_194) ;  /* 0xffffffec00c47947 */ /* 0x000fea000383ffff */
.L_x_151:
[----:B0-----:R0:W1:Y:S02]  /*8a80*/  SYNCS.PHASECHK.TRANS64.TRYWAIT P0, [R8+URZ], R5 ;  /* 0x00000005080075a7 */ /* 0x001064000800017f */
[----:B-1----:R-:W-:Y:S05]  /*8a90*/  @!P0 NANOSLEEP.SYNCS 0x989680 ;  /* 0x009896800000895d */ /* 0x002fea0003900000 */
[----:B------:R-:W1:Y:S02]  /*8aa0*/  @!P0 SYNCS.PHASECHK.TRANS64 P0, [R8+URZ], R5 ;  /* 0x00000005080085a7 */ /* 0x000e64000800007f */
[----:B-1----:R-:W-:Y:S05]  /*8ab0*/  @!P0 BRA `(.L_x_151) ;  /* 0xfffffffc00f08947 */ /* 0x002fea000383ffff */
[----:B------:R-:W-:Y:S05]  /*8ac0*/  BRA `(.L_x_195) ;  /* 0xffffffec00d47947 */ /* 0x000fea000383ffff */
.L_x_152:
[----:B0-----:R0:W1:Y:S02]  /*8ad0*/  SYNCS.PHASECHK.TRANS64.TRYWAIT P0, [R9+URZ], R4 ;  /* 0x00000004090075a7 */ /* 0x001064000800017f */
[----:B-1----:R-:W-:Y:S05]  /*8ae0*/  @!P0 NANOSLEEP.SYNCS 0x989680 ;  /* 0x009896800000895d */ /* 0x002fea0003900000 */
[----:B------:R-:W1:Y:S02]  /*8af0*/  @!P0 SYNCS.PHASECHK.TRANS64 P0, [R9+URZ], R4 ;  /* 0x00000004090085a7 */ /* 0x000e64000800007f */
[----:B-1----:R-:W-:Y:S05]  /*8b00*/  @!P0 BRA `(.L_x_152) ;  /* 0xfffffffc00f08947 */ /* 0x002fea000383ffff */
[----:B------:R-:W-:Y:S05]  /*8b10*/  BRA `(.L_x_196) ;  /* 0xffffffec00e47947 */ /* 0x000fea000383ffff */
.L_x_153:
[----:B0-----:R0:W1:Y:S02]  /*8b20*/  SYNCS.PHASECHK.TRANS64.TRYWAIT P0, [R8+URZ], R5 ;  /* 0x00000005080075a7 */ /* 0x001064000800017f */
[----:B-1----:R-:W-:Y:S05]  /*8b30*/  @!P0 NANOSLEEP.SYNCS 0x989680 ;  /* 0x009896800000895d */ /* 0x002fea0003900000 */
[----:B------:R-:W1:Y:S02]  /*8b40*/  @!P0 SYNCS.PHASECHK.TRANS64 P0, [R8+URZ], R5 ;  /* 0x00000005080085a7 */ /* 0x000e64000800007f */
[----:B-1----:R-:W-:Y:S05]  /*8b50*/  @!P0 BRA `(.L_x_153) ;  /* 0xfffffffc00f08947 */ /* 0x002fea000383ffff */
[----:B------:R-:W-:Y:S05]  /*8b60*/  BRA `(.L_x_197) ;  /* 0xffffffec00f47947 */ /* 0x000fea000383ffff */
.L_x_154:
[----:B0-----:R0:W1:Y:S02]  /*8b70*/  SYNCS.PHASECHK.TRANS64.TRYWAIT P0, [R9+URZ], R4 ;  /* 0x00000004090075a7 */ /* 0x001064000800017f */
[----:B-1----:R-:W-:Y:S05]  /*8b80*/  @!P0 NANOSLEEP.SYNCS 0x989680 ;  /* 0x009896800000895d */ /* 0x002fea0003900000 */
[----:B------:R-:W1:Y:S02]  /*8b90*/  @!P0 SYNCS.PHASECHK.TRANS64 P0, [R9+URZ], R4 ;  /* 0x00000004090085a7 */ /* 0x000e64000800007f */
[----:B-1----:R-:W-:Y:S05]  /*8ba0*/  @!P0 BRA `(.L_x_154) ;  /* 0xfffffffc00f08947 */ /* 0x002fea000383ffff */
[----:B------:R-:W-:Y:S05]  /*8bb0*/  BRA `(.L_x_198) ;  /* 0xfffffff000047947 */ /* 0x000fea000383ffff */
.L_x_155:
[----:B0-----:R0:W1:Y:S02]  /*8bc0*/  SYNCS.PHASECHK.TRANS64.TRYWAIT P0, [R8+URZ], R5 ;  /* 0x00000005080075a7 */ /* 0x001064000800017f */
[----:B-1----:R-:W-:Y:S05]  /*8bd0*/  @!P0 NANOSLEEP.SYNCS 0x989680 ;  /* 0x009896800000895d */ /* 0x002fea0003900000 */
[----:B------:R-:W1:Y:S02]  /*8be0*/  @!P0 SYNCS.PHASECHK.TRANS64 P0, [R8+URZ], R5 ;  /* 0x00000005080085a7 */ /* 0x000e64000800007f */
[----:B-1----:R-:W-:Y:S05]  /*8bf0*/  @!P0 BRA `(.L_x_155) ;  /* 0xfffffffc00f08947 */ /* 0x002fea000383ffff */
[----:B------:R-:W-:Y:S05]  /*8c00*/  BRA `(.L_x_199) ;  /* 0xfffffff000147947 */ /* 0x000fea000383ffff */
.L_x_156:
[----:B0-----:R0:W1:Y:S02]  /*8c10*/  SYNCS.PHASECHK.TRANS64.TRYWAIT P0, [R9+URZ], R4 ;  /* 0x00000004090075a7 */ /* 0x001064000800017f */
[----:B-1----:R-:W-:Y:S05]  /*8c20*/  @!P0 NANOSLEEP.SYNCS 0x989680 ;  /* 0x009896800000895d */ /* 0x002fea0003900000 */
[----:B------:R-:W1:Y:S02]  /*8c30*/  @!P0 SYNCS.PHASECHK.TRANS64 P0, [R9+URZ], R4 ;  /* 0x00000004090085a7 */ /* 0x000e64000800007f */
[----:B-1----:R-:W-:Y:S05]  /*8c40*/  @!P0 BRA `(.L_x_156) ;  /* 0xfffffffc00f08947 */ /* 0x002fea000383ffff */
[----:B------:R-:W-:Y:S05]  /*8c50*/  BRA `(.L_x_200) ;  /* 0xfffffff000247947 */ /* 0x000fea000383ffff */
.L_x_157:
[----:B0-----:R0:W1:Y:S02]  /*8c60*/  SYNCS.PHASECHK.TRANS64.TRYWAIT P0, [R8+URZ], R5 ;  /* 0x00000005080075a7 */ /* 0x001064000800017f */
[----:B-1----:R-:W-:Y:S05]  /*8c70*/  @!P0 NANOSLEEP.SYNCS 0x989680 ;  /* 0x009896800000895d */ /* 0x002fea0003900000 */
[----:B------:R-:W1:Y:S02]  /*8c80*/  @!P0 SYNCS.PHASECHK.TRANS64 P0, [R8+URZ], R5 ;  /* 0x00000005080085a7 */ /* 0x000e64000800007f */
[----:B-1----:R-:W-:Y:S05]  /*8c90*/  @!P0 BRA `(.L_x_157) ;  /* 0xfffffffc00f08947 */ /* 0x002fea000383ffff */
[----:B------:R-:W-:Y:S05]  /*8ca0*/  BRA `(.L_x_201) ;  /* 0xfffffff000347947 */ /* 0x000fea000383ffff */
.L_x_158:
[----:B0-----:R0:W1:Y:S02]  /*8cb0*/  SYNCS.PHASECHK.TRANS64.TRYWAIT P0, [R9+URZ], R4 ;  /* 0x00000004090075a7 */ /* 0x001064000800017f */
[----:B-1----:R-:W-:Y:S05]  /*8cc0*/  @!P0 NANOSLEEP.SYNCS 0x989680 ;  /* 0x009896800000895d */ /* 0x002fea0003900000 */
[----:B------:R-:W1:Y:S02]  /*8cd0*/  @!P0 SYNCS.PHASECHK.TRANS64 P0, [R9+URZ], R4 ;  /* 0x00000004090085a7 */ /* 0x000e64000800007f */
[----:B-1----:R-:W-:Y:S05]  /*8ce0*/  @!P0 BRA `(.L_x_158) ;  /* 0xfffffffc00f08947 */ /* 0x002fea000383ffff */
[----:B------:R-:W-:Y:S05]  /*8cf0*/  BRA `(.L_x_202) ;  /* 0xfffffff000447947 */ /* 0x000fea000383ffff */
.L_x_159:
[----:B0-----:R0:W1:Y:S02]  /*8d00*/  SYNCS.PHASECHK.TRANS64.TRYWAIT P0, [R8+URZ], R5 ;  /* 0x00000005080075a7 */ /* 0x001064000800017f */
[----:B-1----:R-:W-:Y:S05]  /*8d10*/  @!P0 NANOSLEEP.SYNCS 0x989680 ;  /* 0x009896800000895d */ /* 0x002fea0003900000 */
[----:B------:R-:W1:Y:S02]  /*8d20*/  @!P0 SYNCS.PHASECHK.TRANS64 P0, [R8+URZ], R5 ;  /* 0x00000005080085a7 */ /* 0x000e64000800007f */
[----:B-1----:R-:W-:Y:S05]  /*8d30*/  @!P0 BRA `(.L_x_159) ;  /* 0xfffffffc00f08947 */ /* 0x002fea000383ffff */
[----:B------:R-:W-:Y:S05]  /*8d40*/  BRA `(.L_x_203) ;  /* 0xfffffff000547947 */ /* 0x000fea000383ffff */
.L_x_160:
[----:B0-----:R0:W1:Y:S02]  /*8d50*/  SYNCS.PHASECHK.TRANS64.TRYWAIT P0, [R9+URZ], R4 ;  /* 0x00000004090075a7 */ /* 0x001064000800017f */
[----:B-1----:R-:W-:Y:S05]  /*8d60*/  @!P0 NANOSLEEP.SYNCS 0x989680 ;  /* 0x009896800000895d */ /* 0x002fea0003900000 */
[----:B------:R-:W1:Y:S02]  /*8d70*/  @!P0 SYNCS.PHASECHK.TRANS64 P0, [R9+URZ], R4 ;  /* 0x00000004090085a7 */ /* 0x000e64000800007f */
[----:B-1----:R-:W-:Y:S05]  /*8d80*/  @!P0 BRA `(.L_x_160) ;  /* 0xfffffffc00f08947 */ /* 0x002fea000383ffff */
[----:B------:R-:W-:Y:S05]  /*8d90*/  BRA `(.L_x_204) ;  /* 0xfffffff000647947 */ /* 0x000fea000383ffff */
.L_x_161:
[----:B0-----:R0:W1:Y:S02]  /*8da0*/  SYNCS.PHASECHK.TRANS64.TRYWAIT P0, [R8+URZ], R5 ;  /* 0x00000005080075a7 */ /* 0x001064000800017f */
[----:B-1----:R-:W-:Y:S05]  /*8db0*/  @!P0 NANOSLEEP.SYNCS 0x989680 ;  /* 0x009896800000895d */ /* 0x002fea0003900000 */
[----:B------:R-:W1:Y:S02]  /*8dc0*/  @!P0 SYNCS.PHASECHK.TRANS64 P0, [R8+URZ], R5 ;  /* 0x00000005080085a7 */ /* 0x000e64000800007f */
[----:B-1----:R-:W-:Y:S05]  /*8dd0*/  @!P0 BRA `(.L_x_161) ;  /* 0xfffffffc00f08947 */ /* 0x002fea000383ffff */
[----:B------:R-:W-:Y:S05]  /*8de0*/  BRA `(.L_x_205) ;  /* 0xfffffff000747947 */ /* 0x000fea000383ffff */
.L_x_162:
[----:B0-----:R0:W1:Y:S02]  /*8df0*/  SYNCS.PHASECHK.TRANS64.TRYWAIT P0, [R9+URZ], R4 ;  /* 0x00000004090075a7 */ /* 0x001064000800017f */
[----:B-1----:R-:W-:Y:S05]  /*8e00*/  @!P0 NANOSLEEP.SYNCS 0x989680 ;  /* 0x009896800000895d */ /* 0x002fea0003900000 */
[----:B------:R-:W1:Y:S02]  /*8e10*/  @!P0 SYNCS.PHASECHK.TRANS64 P0, [R9+URZ], R4 ;  /* 0x00000004090085a7 */ /* 0x000e64000800007f */
[----:B-1----:R-:W-:Y:S05]  /*8e20*/  @!P0 BRA `(.L_x_162) ;  /* 0xfffffffc00f08947 */ /* 0x002fea000383ffff */
[----:B------:R-:W-:Y:S05]  /*8e30*/  BRA `(.L_x_206) ;  /* 0xfffffff000847947 */ /* 0x000fea000383ffff */
.L_x_163:
[----:B0-----:R0:W1:Y:S02]  /*8e40*/  SYNCS.PHASECHK.TRANS64.TRYWAIT P0, [R6+URZ], R5 ;  /* 0x00000005060075a7 */ /* 0x001064000800017f */
[----:B-1----:R-:W-:Y:S05]  /*8e50*/  @!P0 NANOSLEEP.SYNCS 0x989680 ;  /* 0x009896800000895d */ /* 0x002fea0003900000 */
[----:B------:R-:W1:Y:S02]  /*8e60*/  @!P0 SYNCS.PHASECHK.TRANS64 P0, [R6+URZ], R5 ;  /* 0x00000005060085a7 */ /* 0x000e64000800007f */
[----:B-1----:R-:W-:Y:S05]  /*8e70*/  @!P0 BRA `(.L_x_163) ;  /* 0xfffffffc00f08947 */ /* 0x002fea000383ffff */
[----:B------:R-:W-:Y:S05]  /*8e80*/  BRA `(.L_x_207) ;  /* 0xfffffff0008c7947 */ /* 0x000fea000383ffff */
.L_x_208:
[----:B------:R-:W-:-:S00]  /*8e90*/  BRA `(.L_x_208) ;  /* 0xfffffffc00fc7947 */ /* 0x000fc0000383ffff */
[----:B------:R-:W-:-:S00]  /*8ea0*/  NOP ;  /* 0x0000000000007918 */ /* 0x000fc00000000000 */
        /* <DEDUP_REMOVED lines=13> */
.L_x_209:


//--------------------- .nv.shared._ZN7cutlass13device_kernelINS_4gemm6kernel13GemmUniversalIN4cute5tupleIJiiiiEEENS1_10collective13CollectiveMmaINS1_37MainloopSm90TmaGmmaWarpSpecializedFP8ILi37ENS5_IJNS4_1CILi2EEENSA_ILi1EEESC_EEENS1_35KernelTmaWarpSpecializedCooperativeEEENS5_IJNSA_ILi128EEENSA_ILi64EEENSA_ILi32EEEEEENS_12float_e5m2_tENS5_IJlSC_lEEESK_SL_NS4_8TiledMMAINS4_8MMA_AtomIJNS4_4SM904GMMA30MMA_64x64x32_F32E5M2E5M2_SS_TNILNSP_7ScaleInE1ELSR_1EEEEEENS4_6LayoutISD_NS5_IJSC_NSA_ILi0EEESV_EEEEENS5_IJNS4_10UnderscoreESY_SY_EEEEENS4_13SM90_TMA_LOADENS4_14ComposedLayoutINS4_7SwizzleILi1ELi4ELi3EEENS4_18smem_ptr_flag_bitsILi8EEENSU_INS5_IJNSA_ILi8EEESI_EEENS5_IJSI_SC_EEEEEEEvNS4_8identityENS4_23SM90_TMA_LOAD_MULTICASTES1B_vS1C_EENS_8epilogue10collective6detail29Sm90TmaWarpSpecializedAdapterINS1G_15DefaultEpilogueISK_SL_SL_NS1F_6thread17LinearCombinationISK_Li1EffLNS1K_9ScaleType4KindE0ELNS_15FloatRoundStyleE2ESK_EENS1_15EpilogueDefaultEEEEEvvEEEEvNT_6ParamsE --------------------------
	.section	.nv.shared._ZN7cutlass13device_kernelINS_4gemm6kernel13GemmUniversalIN4cute5tupleIJiiiiEEENS1_10collective13CollectiveMmaINS1_37MainloopSm90TmaGmmaWarpSpecializedFP8ILi37ENS5_IJNS4_1CILi2EEENSA_ILi1EEESC_EEENS1_35KernelTmaWarpSpecializedCooperativeEEENS5_IJNSA_ILi128EEENSA_ILi64EEENSA_ILi32EEEEEENS_12float_e5m2_tENS5_IJlSC_lEEESK_SL_NS4_8TiledMMAINS4_8MMA_AtomIJNS4_4SM904GMMA30MMA_64x64x32_F32E5M2E5M2_SS_TNILNSP_7ScaleInE1ELSR_1EEEEEENS4_6LayoutISD_NS5_IJSC_NSA_ILi0EEESV_EEEEENS5_IJNS4_10UnderscoreESY_SY_EEEEENS4_13SM90_TMA_LOADENS4_14ComposedLayoutINS4_7SwizzleILi1ELi4ELi3EEENS4_18smem_ptr_flag_bitsILi8EEENSU_INS5_IJNSA_ILi8EEESI_EEENS5_IJSI_SC_EEEEEEEvNS4_8identityENS4_23SM90_TMA_LOAD_MULTICASTES1B_vS1C_EENS_8epilogue10collective6detail29Sm90TmaWarpSpecializedAdapterINS1G_15DefaultEpilogueISK_SL_SL_NS1F_6thread17LinearCombinationISK_Li1EffLNS1K_9ScaleType4KindE0ELNS_15FloatRoundStyleE2ESK_EENS1_15EpilogueDefaultEEEEEvvEEEEvNT_6ParamsE,"aw",@nobits
	.sectionflags	@""
	.align	16
	.zero		1024


//--------------------- .nv.shared.reserved.0     --------------------------
	.section	.nv.shared.reserved.0,"aw",@nobits
	.weak		__nv_reservedSMEM_offset_0_alias
	.size		__nv_reservedSMEM_offset_0_alias, 0, 0
	.other		__nv_reservedSMEM_offset_0_alias,@"STO_CUDA_RESERVED_SHARED STV_DEFAULT"
__nv_reservedSMEM_offset_0_alias:
	.zero		0


//--------------------- .nv.global                --------------------------
	.section	.nv.global,"aw",@nobits
.nv.global:
	.type		_ZN39_INTERNAL_9cc188a6_4_k_cu_1ee0130e_51674cute1_E,@object
	.size		_ZN39_INTERNAL_9cc188a6_4_k_cu_1ee0130e_51674cute1_E,(_ZN39_INTERNAL_9cc188a6_4_k_cu_1ee0130e_51674cuda3std3__45__cpo6cbeginE - _ZN39_INTERNAL_9cc188a6_4_k_cu_1ee0130e_51674cute1_E)
_ZN39_INTERNAL_9cc188a6_4_k_cu_1ee0130e_51674cute1_E:
	.zero		1
	.type		_ZN39_INTERNAL_9cc188a6_4_k_cu_1ee0130e_51674cuda3std3__45__cpo6cbeginE,@object
	.size		_ZN39_INTERNAL_9cc188a6_4_k_cu_1ee0130e_51674cuda3std3__45__cpo6cbeginE,(_ZN39_INTERNAL_9cc188a6_4_k_cu_1ee0130e_51674cuda3std3__48in_placeE - _ZN39_INTERNAL_9cc188a6_4_k_cu_1ee0130e_51674cuda3std3__45__cpo6cbeginE)
_ZN39_INTERNAL_9cc188a6_4_k_cu_1ee0130e_51674cuda3std3__45__cpo6cbeginE:
	.zero		1
	.type		_ZN39_INTERNAL_9cc188a6_4_k_cu_1ee0130e_51674cuda3std3__48in_placeE,@object
	.size		_ZN39_INTERNAL_9cc188a6_4_k_cu_1ee0130e_51674cuda3std3__48in_placeE,(_ZN39_INTERNAL_9cc188a6_4_k_cu_1ee0130e_51674cuda3std6ranges3__45__cpo9iter_moveE - _ZN39_INTERNAL_9cc188a6_4_k_cu_1ee0130e_51674cuda3std3__48in_placeE)
_ZN39_INTERNAL_9cc188a6_4_k_cu_1ee0130e_51674cuda3std3__48in_placeE:
	.zero		1
	.type		_ZN39_INTERNAL_9cc188a6_4_k_cu_1ee0130e_51674cuda3std6ranges3__45__cpo9iter_moveE,@object
	.size		_ZN39_INTERNAL_9cc188a6_4_k_cu_1ee0130e_51674cuda3std6ranges3__45__cpo9iter_moveE,(_ZN39_INTERNAL_9cc188a6_4_k_cu_1ee0130e_51674cuda3std3__45__cpo5beginE - _ZN39_INTERNAL_9cc188a6_4_k_cu_1ee0130e_51674cuda3std6ranges3__45__cpo9iter_moveE)
_ZN39_INTERNAL_9cc188a6_4_k_cu_1ee0130e_51674cuda3std6ranges3__45__cpo9iter_moveE:
	.zero		1
	.type		_ZN39_INTERNAL_9cc188a6_4_k_cu_1ee0130e_51674cuda3std3__45__cpo5beginE,@object
	.size		_ZN39_INTERNAL_9cc188a6_4_k_cu_1ee0130e_51674cuda3std3__45__cpo5beginE,(_ZN39_INTERNAL_9cc188a6_4_k_cu_1ee0130e_51674cuda3std3__441_GLOBAL__N__9cc188a6_4_k_cu_1ee0130e_51676ignoreE - _ZN39_INTERNAL_9cc188a6_4_k_cu_1ee0130e_51674cuda3std3__45__cpo5beginE)
_ZN39_INTERNAL_9cc188a6_4_k_cu_1ee0130e_51674cuda3std3__45__cpo5beginE:
	.zero		1
	.type		_ZN39_INTERNAL_9cc188a6_4_k_cu_1ee0130e_51674cuda3std3__441_GLOBAL__N__9cc188a6_4_k_cu_1ee0130e_51676ignoreE,@object
	.size		_ZN39_INTERNAL_9cc188a6_4_k_cu_1ee0130e_51674cuda3std3__441_GLOBAL__N__9cc188a6_4_k_cu_1ee0130e_51676ignoreE,(_ZN39_INTERNAL_9cc188a6_4_k_cu_1ee0130e_51674cute7productE - _ZN39_INTERNAL_9cc188a6_4_k_cu_1ee0130e_51674cuda3std3__441_GLOBAL__N__9cc188a6_4_k_cu_1ee0130e_51676ignoreE)
_ZN39_INTERNAL_9cc188a6_4_k_cu_1ee0130e_51674cuda3std3__441_GLOBAL__N__9cc188a6_4_k_cu_1ee0130e_51676ignoreE:
	.zero		1
	.type		_ZN39_INTERNAL_9cc188a6_4_k_cu_1ee0130e_51674cute7productE,@object
	.size		_ZN39_INTERNAL_9cc188a6_4_k_cu_1ee0130e_51674cute7productE,(_ZN39_INTERNAL_9cc188a6_4_k_cu_1ee0130e_51674cuda3std3__45__cpo3endE - _ZN39_INTERNAL_9cc188a6_4_k_cu_1ee0130e_51674cute7productE)
_ZN39_INTERNAL_9cc188a6_4_k_cu_1ee0130e_51674cute7productE:
	.zero		1
	.type		_ZN39_INTERNAL_9cc188a6_4_k_cu_1ee0130e_51674cuda3std3__45__cpo3endE,@object
	.size		_ZN39_INTERNAL_9cc188a6_4_k_cu_1ee0130e_51674cuda3std3__45__cpo3endE,(_ZN39_INTERNAL_9cc188a6_4_k_cu_1ee0130e_51674cuda3std3__419piecewise_constructE - _ZN39_INTERNAL_9cc188a6_4_k_cu_1ee0130e_51674cuda3std3__45__cpo3endE)
_ZN39_INTERNAL_9cc188a6_4_k_cu_1ee0130e_51674cuda3std3__45__cpo3endE:
	.zero		1
	.type		_ZN39_INTERNAL_9cc188a6_4_k_cu_1ee0130e_51674cuda3std3__419piecewise_constructE,@object
	.size		_ZN39_INTERNAL_9cc188a6_4_k_cu_1ee0130e_51674cuda3std3__419piecewise_constructE,(_ZN39_INTERNAL_9cc188a6_4_k_cu_1ee0130e_51674cuda3std3__45__cpo4cendE - _ZN39_INTERNAL_9cc188a6_4_k_cu_1ee0130e_51674cuda3std3__419piecewise_constructE)
_ZN39_INTERNAL_9cc188a6_4_k_cu_1ee0130e_51674cuda3std3__419piecewise_constructE:
	.zero		1
	.type		_ZN39_INTERNAL_9cc188a6_4_k_cu_1ee0130e_51674cuda3std3__45__cpo4cendE,@object
	.size		_ZN39_INTERNAL_9cc188a6_4_k_cu_1ee0130e_51674cuda3std3__45__cpo4cendE,(_ZN39_INTERNAL_9cc188a6_4_k_cu_1ee0130e_51674cuda3std6ranges3__45__cpo4swapE - _ZN39_INTERNAL_9cc188a6_4_k_cu_1ee0130e_51674cuda3std3__45__cpo4cendE)
_ZN39_INTERNAL_9cc188a6_4_k_cu_1ee0130e_51674cuda3std3__45__cpo4cendE:
	.zero		1
	.type		_ZN39_INTERNAL_9cc188a6_4_k_cu_1ee0130e_51674cuda3std6ranges3__45__cpo4swapE,@object
	.size		_ZN39_INTERNAL_9cc188a6_4_k_cu_1ee0130e_51674cuda3std6ranges3__45__cpo4swapE,(.L_7 - _ZN39_INTERNAL_9cc188a6_4_k_cu_1ee0130e_51674cuda3std6ranges3__45__cpo4swapE)
_ZN39_INTERNAL_9cc188a6_4_k_cu_1ee0130e_51674cuda3std6ranges3__45__cpo4swapE:
	.zero		1
.L_7:


//--------------------- .nv.constant0._ZN7cutlass13device_kernelINS_4gemm6kernel13GemmUniversalIN4cute5tupleIJiiiiEEENS1_10collective13CollectiveMmaINS1_37MainloopSm90TmaGmmaWarpSpecializedFP8ILi37ENS5_IJNS4_1CILi2EEENSA_ILi1EEESC_EEENS1_35KernelTmaWarpSpecializedCooperativeEEENS5_IJNSA_ILi128EEENSA_ILi64EEENSA_ILi32EEEEEENS_12float_e5m2_tENS5_IJlSC_lEEESK_SL_NS4_8TiledMMAINS4_8MMA_AtomIJNS4_4SM904GMMA30MMA_64x64x32_F32E5M2E5M2_SS_TNILNSP_7ScaleInE1ELSR_1EEEEEENS4_6LayoutISD_NS5_IJSC_NSA_ILi0EEESV_EEEEENS5_IJNS4_10UnderscoreESY_SY_EEEEENS4_13SM90_TMA_LOADENS4_14ComposedLayoutINS4_7SwizzleILi1ELi4ELi3EEENS4_18smem_ptr_flag_bitsILi8EEENSU_INS5_IJNSA_ILi8EEESI_EEENS5_IJSI_SC_EEEEEEEvNS4_8identityENS4_23SM90_TMA_LOAD_MULTICASTES1B_vS1C_EENS_8epilogue10collective6detail29Sm90TmaWarpSpecializedAdapterINS1G_15DefaultEpilogueISK_SL_SL_NS1F_6thread17LinearCombinationISK_Li1EffLNS1K_9ScaleType4KindE0ELNS_15FloatRoundStyleE2ESK_EENS1_15EpilogueDefaultEEEEEvvEEEEvNT_6ParamsE --------------------------
	.section	.nv.constant0._ZN7cutlass13device_kernelINS_4gemm6kernel13GemmUniversalIN4cute5tupleIJiiiiEEENS1_10collective13CollectiveMmaINS1_37MainloopSm90TmaGmmaWarpSpecializedFP8ILi37ENS5_IJNS4_1CILi2EEENSA_ILi1EEESC_EEENS1_35KernelTmaWarpSpecializedCooperativeEEENS5_IJNSA_ILi128EEENSA_ILi64EEENSA_ILi32EEEEEENS_12float_e5m2_tENS5_IJlSC_lEEESK_SL_NS4_8TiledMMAINS4_8MMA_AtomIJNS4_4SM904GMMA30MMA_64x64x32_F32E5M2E5M2_SS_TNILNSP_7ScaleInE1ELSR_1EEEEEENS4_6LayoutISD_NS5_IJSC_NSA_ILi0EEESV_EEEEENS5_IJNS4_10UnderscoreESY_SY_EEEEENS4_13SM90_TMA_LOADENS4_14ComposedLayoutINS4_7SwizzleILi1ELi4ELi3EEENS4_18smem_ptr_flag_bitsILi8EEENSU_INS5_IJNSA_ILi8EEESI_EEENS5_IJSI_SC_EEEEEEEvNS4_8identityENS4_23SM90_TMA_LOAD_MULTICASTES1B_vS1C_EENS_8epilogue10collective6detail29Sm90TmaWarpSpecializedAdapterINS1G_15DefaultEpilogueISK_SL_SL_NS1F_6thread17LinearCombinationISK_Li1EffLNS1K_9ScaleType4KindE0ELNS_15FloatRoundStyleE2ESK_EENS1_15EpilogueDefaultEEEEEvvEEEEvNT_6ParamsE,"a",@progbits
	.sectionflags	@""
	.align	4
.nv.constant0._ZN7cutlass13device_kernelINS_4gemm6kernel13GemmUniversalIN4cute5tupleIJiiiiEEENS1_10collective13CollectiveMmaINS1_37MainloopSm90TmaGmmaWarpSpecializedFP8ILi37ENS5_IJNS4_1CILi2EEENSA_ILi1EEESC_EEENS1_35KernelTmaWarpSpecializedCooperativeEEENS5_IJNSA_ILi128EEENSA_ILi64EEENSA_ILi32EEEEEENS_12float_e5m2_tENS5_IJlSC_lEEESK_SL_NS4_8TiledMMAINS4_8MMA_AtomIJNS4_4SM904GMMA30MMA_64x64x32_F32E5M2E5M2_SS_TNILNSP_7ScaleInE1ELSR_1EEEEEENS4_6LayoutISD_NS5_IJSC_NSA_ILi0EEESV_EEEEENS5_IJNS4_10UnderscoreESY_SY_EEEEENS4_13SM90_TMA_LOADENS4_14ComposedLayoutINS4_7SwizzleILi1ELi4ELi3EEENS4_18smem_ptr_flag_bitsILi8EEENSU_INS5_IJNSA_ILi8EEESI_EEENS5_IJSI_SC_EEEEEEEvNS4_8identityENS4_23SM90_TMA_LOAD_MULTICASTES1B_vS1C_EENS_8epilogue10collective6detail29Sm90TmaWarpSpecializedAdapterINS1G_15DefaultEpilogueISK_SL_SL_NS1F_6thread17LinearCombinationISK_Li1EffLNS1K_9ScaleType4KindE0ELNS_15FloatRoundStyleE2ESK_EENS1_15EpilogueDefaultEEEEEvvEEEEvNT_6ParamsE:
	.zero		1664


//--------------------- SYMBOLS --------------------------

	.type		.nv.reservedSmem.offset0,@object
	.size		.nv.reservedSmem.offset0,0x4
